//
// Generated by NVIDIA NVVM Compiler
//
// Compiler Build ID: CL-36424714
// Cuda compilation tools, release 13.0, V13.0.88
// Based on NVVM 20.0.0
//

.version 9.0
.target sm_100
.address_size 64

	// .globl	_Z18octave_kernel_fp64PKdPdiid
.func  (.param .b64 func_retval0) __internal_accurate_pow
(
	.param .b64 __internal_accurate_pow_param_0,
	.param .b64 __internal_accurate_pow_param_1
)
;
.const .align 8 .f64 k_base;

.visible .entry _Z18octave_kernel_fp64PKdPdiid(
	.param .u64 .ptr .align 1 _Z18octave_kernel_fp64PKdPdiid_param_0,
	.param .u64 .ptr .align 1 _Z18octave_kernel_fp64PKdPdiid_param_1,
	.param .u32 _Z18octave_kernel_fp64PKdPdiid_param_2,
	.param .u32 _Z18octave_kernel_fp64PKdPdiid_param_3,
	.param .f64 _Z18octave_kernel_fp64PKdPdiid_param_4
)
{
	.reg .pred 	%p<43>;
	.reg .b32 	%r<88>;
	.reg .b32 	%f<3>;
	.reg .b64 	%rd<12>;
	.reg .b64 	%fd<125>;

	ld.param.u64 	%rd5, [_Z18octave_kernel_fp64PKdPdiid_param_0];
	ld.param.u64 	%rd6, [_Z18octave_kernel_fp64PKdPdiid_param_1];
	ld.param.u32 	%r25, [_Z18octave_kernel_fp64PKdPdiid_param_2];
	ld.param.u32 	%r26, [_Z18octave_kernel_fp64PKdPdiid_param_3];
	ld.param.f64 	%fd39, [_Z18octave_kernel_fp64PKdPdiid_param_4];
	mov.u32 	%r27, %ctaid.x;
	mov.u32 	%r28, %ntid.x;
	mov.u32 	%r29, %tid.x;
	mad.lo.s32 	%r1, %r27, %r28, %r29;
	setp.ge.s32 	%p5, %r1, %r26;
	@%p5 bra 	$L__BB0_27;
	ld.const.f64 	%fd1, [k_base];
	cvt.rn.f64.s32 	%fd2, %r1;
	{
	.reg .b32 %temp; 
	mov.b64 	{%temp, %r2}, %fd1;
	}
	{
	.reg .b32 %temp; 
	mov.b64 	{%temp, %r3}, %fd2;
	}
	shr.u32 	%r30, %r3, 20;
	and.b32  	%r31, %r30, 2047;
	add.s32 	%r32, %r31, -1012;
	mov.b64 	%rd7, %fd2;
	shl.b64 	%rd1, %rd7, %r32;
	setp.eq.s64 	%p42, %rd1, -9223372036854775808;
	abs.f64 	%fd3, %fd1;
	{ // callseq 0, 0
	.param .b64 param0;
	st.param.f64 	[param0], %fd3;
	.param .b64 param1;
	st.param.f64 	[param1], %fd2;
	.param .b64 retval0;
	call.uni (retval0), 
	__internal_accurate_pow, 
	(
	param0, 
	param1
	);
	ld.param.f64 	%fd40, [retval0];
	} // callseq 0
	setp.lt.s32 	%p7, %r2, 0;
	neg.f64 	%fd42, %fd40;
	selp.f64 	%fd43, %fd42, %fd40, %p42;
	selp.f64 	%fd116, %fd43, %fd40, %p7;
	setp.neu.f64 	%p8, %fd1, 0d0000000000000000;
	@%p8 bra 	$L__BB0_3;
	setp.eq.s64 	%p9, %rd1, -9223372036854775808;
	abs.f64 	%fd44, %fd2;
	setp.neu.f64 	%p10, %fd44, 0d3FE0000000000000;
	and.pred  	%p42, %p10, %p9;
	selp.b32 	%r33, %r2, 0, %p42;
	setp.lt.s32 	%p11, %r3, 0;
	or.b32  	%r34, %r33, 2146435072;
	selp.b32 	%r35, %r34, %r33, %p11;
	mov.b32 	%r36, 0;
	mov.b64 	%fd116, {%r36, %r35};
$L__BB0_3:
	add.f64 	%fd45, %fd1, %fd2;
	{
	.reg .b32 %temp; 
	mov.b64 	{%temp, %r37}, %fd45;
	}
	and.b32  	%r38, %r37, 2146435072;
	setp.ne.s32 	%p12, %r38, 2146435072;
	@%p12 bra 	$L__BB0_8;
	setp.num.f64 	%p13, %fd1, %fd1;
	@%p13 bra 	$L__BB0_6;
	add.rn.f64 	%fd116, %fd1, %fd2;
	bra.uni 	$L__BB0_8;
$L__BB0_6:
	setp.neu.f64 	%p14, %fd3, 0d7FF0000000000000;
	@%p14 bra 	$L__BB0_8;
	setp.lt.s32 	%p15, %r2, 0;
	setp.lt.s32 	%p16, %r3, 0;
	selp.b32 	%r39, 0, 2146435072, %p16;
	and.b32  	%r40, %r3, 2147483647;
	setp.ne.s32 	%p17, %r40, 1071644672;
	or.b32  	%r41, %r39, -2147483648;
	selp.b32 	%r42, %r41, %r39, %p17;
	selp.b32 	%r43, %r42, %r39, %p42;
	selp.b32 	%r44, %r43, %r39, %p15;
	mov.b32 	%r45, 0;
	mov.b64 	%fd116, {%r45, %r44};
$L__BB0_8:
	setp.eq.f64 	%p18, %fd1, 0d3FF0000000000000;
	setp.eq.s32 	%p19, %r1, 0;
	selp.f64 	%fd47, 0d3FF0000000000000, %fd116, %p18;
	selp.f64 	%fd10, 0d3FF0000000000000, %fd47, %p19;
	setp.lt.s32 	%p20, %r25, 1;
	mov.f64 	%fd124, 0d0000000000000000;
	@%p20 bra 	$L__BB0_26;
	cvt.rn.f64.u32 	%fd49, %r25;
	div.rn.f64 	%fd11, %fd39, %fd49;
	mov.b32 	%r46, 1127219200;
	mov.b32 	%r47, -2147483648;
	mov.b64 	%fd12, {%r47, %r46};
	mov.f64 	%fd50, 0d4000000000000000;
	{
	.reg .b32 %temp; 
	mov.b64 	{%temp, %r4}, %fd50;
	}
	and.b32  	%r5, %r4, 2146435072;
	setp.eq.s32 	%p21, %r5, 1062207488;
	setp.lt.s32 	%p22, %r4, 0;
	selp.b32 	%r6, 0, 2146435072, %p22;
	and.b32  	%r48, %r4, 2147483647;
	setp.ne.s32 	%p23, %r48, 1071644672;
	and.pred  	%p4, %p21, %p23;
	or.b32  	%r7, %r6, -2147483648;
	neg.s32 	%r83, %r25;
	cvta.to.global.u64 	%rd11, %rd5;
	mul.f64 	%fd13, %fd39, %fd10;
	mov.f64 	%fd117, 0d0000000000000000;
	selp.b32 	%r68, %r7, %r6, %p4;
	mov.f64 	%fd124, %fd117;
$L__BB0_10:
	mul.f64 	%fd51, %fd11, %fd117;
	div.rn.f64 	%fd119, %fd51, %fd13;
	{
	.reg .b32 %temp; 
	mov.b64 	{%temp, %r84}, %fd119;
	}
	{
	.reg .b32 %temp; 
	mov.b64 	{%r85, %temp}, %fd119;
	}
	setp.gt.s32 	%p24, %r84, 1048575;
	mov.b32 	%r86, -1023;
	@%p24 bra 	$L__BB0_12;
	mul.f64 	%fd119, %fd119, 0d4350000000000000;
	{
	.reg .b32 %temp; 
	mov.b64 	{%temp, %r84}, %fd119;
	}
	{
	.reg .b32 %temp; 
	mov.b64 	{%r85, %temp}, %fd119;
	}
	mov.b32 	%r86, -1077;
$L__BB0_12:
	add.s32 	%r51, %r84, -1;
	setp.gt.u32 	%p25, %r51, 2146435070;
	@%p25 bra 	$L__BB0_16;
	shr.u32 	%r54, %r84, 20;
	add.s32 	%r87, %r86, %r54;
	and.b32  	%r55, %r84, 1048575;
	or.b32  	%r56, %r55, 1072693248;
	mov.b64 	%fd120, {%r85, %r56};
	setp.lt.u32 	%p27, %r56, 1073127583;
	@%p27 bra 	$L__BB0_15;
	{
	.reg .b32 %temp; 
	mov.b64 	{%r57, %temp}, %fd120;
	}
	{
	.reg .b32 %temp; 
	mov.b64 	{%temp, %r58}, %fd120;
	}
	add.s32 	%r59, %r58, -1048576;
	mov.b64 	%fd120, {%r57, %r59};
	add.s32 	%r87, %r87, 1;
$L__BB0_15:
	add.f64 	%fd53, %fd120, 0dBFF0000000000000;
	add.f64 	%fd54, %fd120, 0d3FF0000000000000;
	rcp.approx.ftz.f64 	%fd55, %fd54;
	neg.f64 	%fd56, %fd54;
	fma.rn.f64 	%fd57, %fd56, %fd55, 0d3FF0000000000000;
	fma.rn.f64 	%fd58, %fd57, %fd57, %fd57;
	fma.rn.f64 	%fd59, %fd58, %fd55, %fd55;
	mul.f64 	%fd60, %fd53, %fd59;
	fma.rn.f64 	%fd61, %fd53, %fd59, %fd60;
	mul.f64 	%fd62, %fd61, %fd61;
	fma.rn.f64 	%fd63, %fd62, 0d3EB1380B3AE80F1E, 0d3ED0EE258B7A8B04;
	fma.rn.f64 	%fd64, %fd63, %fd62, 0d3EF3B2669F02676F;
	fma.rn.f64 	%fd65, %fd64, %fd62, 0d3F1745CBA9AB0956;
	fma.rn.f64 	%fd66, %fd65, %fd62, 0d3F3C71C72D1B5154;
	fma.rn.f64 	%fd67, %fd66, %fd62, 0d3F624924923BE72D;
	fma.rn.f64 	%fd68, %fd67, %fd62, 0d3F8999999999A3C4;
	fma.rn.f64 	%fd69, %fd68, %fd62, 0d3FB5555555555554;
	sub.f64 	%fd70, %fd53, %fd61;
	add.f64 	%fd71, %fd70, %fd70;
	neg.f64 	%fd72, %fd61;
	fma.rn.f64 	%fd73, %fd72, %fd53, %fd71;
	mul.f64 	%fd74, %fd59, %fd73;
	mul.f64 	%fd75, %fd62, %fd69;
	fma.rn.f64 	%fd76, %fd75, %fd61, %fd74;
	xor.b32  	%r60, %r87, -2147483648;
	mov.b32 	%r61, 1127219200;
	mov.b64 	%fd77, {%r60, %r61};
	sub.f64 	%fd78, %fd77, %fd12;
	fma.rn.f64 	%fd79, %fd78, 0d3FE62E42FEFA39EF, %fd61;
	fma.rn.f64 	%fd80, %fd78, 0dBFE62E42FEFA39EF, %fd79;
	sub.f64 	%fd81, %fd80, %fd61;
	sub.f64 	%fd82, %fd76, %fd81;
	fma.rn.f64 	%fd83, %fd78, 0d3C7ABC9E3B39803F, %fd82;
	add.f64 	%fd121, %fd79, %fd83;
	bra.uni 	$L__BB0_17;
$L__BB0_16:
	fma.rn.f64 	%fd52, %fd119, 0d7FF0000000000000, 0d7FF0000000000000;
	{
	.reg .b32 %temp; 
	mov.b64 	{%temp, %r52}, %fd119;
	}
	and.b32  	%r53, %r52, 2147483647;
	setp.eq.s32 	%p26, %r53, 0;
	selp.f64 	%fd121, 0dFFF0000000000000, %fd52, %p26;
$L__BB0_17:
	setp.lt.s32 	%p28, %r4, 0;
	setp.eq.s32 	%p29, %r5, 1062207488;
	mul.f64 	%fd84, %fd121, 0d3C7777D0FFDA0D24;
	fma.rn.f64 	%fd85, %fd121, 0d3FF71547652B82FE, %fd84;
	mul.f64 	%fd25, %fd85, 0d4008000000000000;
	{
	.reg .b32 %temp; 
	mov.b64 	{%temp, %r20}, %fd25;
	}
	abs.f64 	%fd26, %fd25;
	{ // callseq 1, 0
	.param .b64 param0;
	st.param.f64 	[param0], %fd26;
	.param .b64 param1;
	st.param.f64 	[param1], 0d4000000000000000;
	.param .b64 retval0;
	call.uni (retval0), 
	__internal_accurate_pow, 
	(
	param0, 
	param1
	);
	ld.param.f64 	%fd86, [retval0];
	} // callseq 1
	setp.lt.s32 	%p31, %r20, 0;
	neg.f64 	%fd88, %fd86;
	selp.f64 	%fd89, %fd88, %fd86, %p29;
	selp.f64 	%fd90, %fd89, %fd86, %p31;
	setp.eq.f64 	%p32, %fd25, 0d0000000000000000;
	selp.b32 	%r62, %r20, 0, %p29;
	or.b32  	%r63, %r62, 2146435072;
	selp.b32 	%r64, %r63, %r62, %p28;
	mov.b32 	%r65, 0;
	mov.b64 	%fd91, {%r65, %r64};
	selp.f64 	%fd122, %fd91, %fd90, %p32;
	add.f64 	%fd92, %fd25, 0d4000000000000000;
	{
	.reg .b32 %temp; 
	mov.b64 	{%temp, %r66}, %fd92;
	}
	and.b32  	%r67, %r66, 2146435072;
	setp.ne.s32 	%p33, %r67, 2146435072;
	@%p33 bra 	$L__BB0_22;
	setp.num.f64 	%p34, %fd25, %fd25;
	@%p34 bra 	$L__BB0_20;
	mov.f64 	%fd93, 0d4000000000000000;
	add.rn.f64 	%fd122, %fd25, %fd93;
	bra.uni 	$L__BB0_22;
$L__BB0_20:
	setp.neu.f64 	%p35, %fd26, 0d7FF0000000000000;
	@%p35 bra 	$L__BB0_22;
	selp.b32 	%r69, %r68, %r6, %p31;
	mov.b32 	%r70, 0;
	mov.b64 	%fd122, {%r70, %r69};
$L__BB0_22:
	setp.eq.f64 	%p37, %fd25, 0d3FF0000000000000;
	mul.f64 	%fd94, %fd122, 0dBFE0000000000000;
	selp.f64 	%fd31, 0dBFE0000000000000, %fd94, %p37;
	fma.rn.f64 	%fd95, %fd31, 0d3FF71547652B82FE, 0d4338000000000000;
	{
	.reg .b32 %temp; 
	mov.b64 	{%r21, %temp}, %fd95;
	}
	mov.f64 	%fd96, 0dC338000000000000;
	add.rn.f64 	%fd97, %fd95, %fd96;
	fma.rn.f64 	%fd98, %fd97, 0dBFE62E42FEFA39EF, %fd31;
	fma.rn.f64 	%fd99, %fd97, 0dBC7ABC9E3B39803F, %fd98;
	fma.rn.f64 	%fd100, %fd99, 0d3E5ADE1569CE2BDF, 0d3E928AF3FCA213EA;
	fma.rn.f64 	%fd101, %fd100, %fd99, 0d3EC71DEE62401315;
	fma.rn.f64 	%fd102, %fd101, %fd99, 0d3EFA01997C89EB71;
	fma.rn.f64 	%fd103, %fd102, %fd99, 0d3F2A01A014761F65;
	fma.rn.f64 	%fd104, %fd103, %fd99, 0d3F56C16C1852B7AF;
	fma.rn.f64 	%fd105, %fd104, %fd99, 0d3F81111111122322;
	fma.rn.f64 	%fd106, %fd105, %fd99, 0d3FA55555555502A1;
	fma.rn.f64 	%fd107, %fd106, %fd99, 0d3FC5555555555511;
	fma.rn.f64 	%fd108, %fd107, %fd99, 0d3FE000000000000B;
	fma.rn.f64 	%fd109, %fd108, %fd99, 0d3FF0000000000000;
	fma.rn.f64 	%fd110, %fd109, %fd99, 0d3FF0000000000000;
	{
	.reg .b32 %temp; 
	mov.b64 	{%r22, %temp}, %fd110;
	}
	{
	.reg .b32 %temp; 
	mov.b64 	{%temp, %r23}, %fd110;
	}
	shl.b32 	%r71, %r21, 20;
	add.s32 	%r72, %r71, %r23;
	mov.b64 	%fd123, {%r22, %r72};
	{
	.reg .b32 %temp; 
	mov.b64 	{%temp, %r73}, %fd31;
	}
	mov.b32 	%f2, %r73;
	abs.f32 	%f1, %f2;
	setp.lt.f32 	%p38, %f1, 0f4086232B;
	@%p38 bra 	$L__BB0_25;
	setp.lt.f64 	%p39, %fd31, 0d0000000000000000;
	add.f64 	%fd111, %fd31, 0d7FF0000000000000;
	selp.f64 	%fd123, 0d0000000000000000, %fd111, %p39;
	setp.geu.f32 	%p40, %f1, 0f40874800;
	@%p40 bra 	$L__BB0_25;
	shr.u32 	%r74, %r21, 31;
	add.s32 	%r75, %r21, %r74;
	shr.s32 	%r76, %r75, 1;
	shl.b32 	%r77, %r76, 20;
	add.s32 	%r78, %r23, %r77;
	mov.b64 	%fd112, {%r22, %r78};
	sub.s32 	%r79, %r21, %r76;
	shl.b32 	%r80, %r79, 20;
	add.s32 	%r81, %r80, 1072693248;
	mov.b32 	%r82, 0;
	mov.b64 	%fd113, {%r82, %r81};
	mul.f64 	%fd123, %fd113, %fd112;
$L__BB0_25:
	ld.global.f64 	%fd114, [%rd11];
	fma.rn.f64 	%fd124, %fd123, %fd114, %fd124;
	add.f64 	%fd117, %fd117, 0d3FF0000000000000;
	add.s32 	%r83, %r83, 1;
	setp.ne.s32 	%p41, %r83, 0;
	add.s64 	%rd11, %rd11, 8;
	@%p41 bra 	$L__BB0_10;
$L__BB0_26:
	cvta.to.global.u64 	%rd8, %rd6;
	mul.wide.s32 	%rd9, %r1, 8;
	add.s64 	%rd10, %rd8, %rd9;
	st.global.f64 	[%rd10], %fd124;
$L__BB0_27:
	ret;

}
	// .globl	_Z18octave_kernel_fp32PKfPfiif
.visible .entry _Z18octave_kernel_fp32PKfPfiif(
	.param .u64 .ptr .align 1 _Z18octave_kernel_fp32PKfPfiif_param_0,
	.param .u64 .ptr .align 1 _Z18octave_kernel_fp32PKfPfiif_param_1,
	.param .u32 _Z18octave_kernel_fp32PKfPfiif_param_2,
	.param .u32 _Z18octave_kernel_fp32PKfPfiif_param_3,
	.param .f32 _Z18octave_kernel_fp32PKfPfiif_param_4
)
{
	.reg .pred 	%p<34>;
	.reg .b32 	%r<50>;
	.reg .b32 	%f<116>;
	.reg .b64 	%rd<12>;
	.reg .b64 	%fd<22>;

	ld.param.u64 	%rd5, [_Z18octave_kernel_fp32PKfPfiif_param_0];
	ld.param.u64 	%rd6, [_Z18octave_kernel_fp32PKfPfiif_param_1];
	ld.param.u32 	%r9, [_Z18octave_kernel_fp32PKfPfiif_param_2];
	ld.param.u32 	%r10, [_Z18octave_kernel_fp32PKfPfiif_param_3];
	ld.param.f32 	%f12, [_Z18octave_kernel_fp32PKfPfiif_param_4];
	mov.u32 	%r11, %ctaid.x;
	mov.u32 	%r12, %ntid.x;
	mov.u32 	%r13, %tid.x;
	mad.lo.s32 	%r1, %r11, %r12, %r13;
	setp.ge.s32 	%p4, %r1, %r10;
	@%p4 bra 	$L__BB1_17;
	ld.const.f64 	%fd1, [k_base];
	cvt.rn.f64.s32 	%fd2, %r1;
	{
	.reg .b32 %temp; 
	mov.b64 	{%temp, %r2}, %fd1;
	}
	{
	.reg .b32 %temp; 
	mov.b64 	{%temp, %r3}, %fd2;
	}
	shr.u32 	%r14, %r3, 20;
	and.b32  	%r15, %r14, 2047;
	add.s32 	%r16, %r15, -1012;
	mov.b64 	%rd7, %fd2;
	shl.b64 	%rd1, %rd7, %r16;
	setp.eq.s64 	%p33, %rd1, -9223372036854775808;
	abs.f64 	%fd3, %fd1;
	{ // callseq 2, 0
	.param .b64 param0;
	st.param.f64 	[param0], %fd3;
	.param .b64 param1;
	st.param.f64 	[param1], %fd2;
	.param .b64 retval0;
	call.uni (retval0), 
	__internal_accurate_pow, 
	(
	param0, 
	param1
	);
	ld.param.f64 	%fd10, [retval0];
	} // callseq 2
	setp.lt.s32 	%p6, %r2, 0;
	neg.f64 	%fd12, %fd10;
	selp.f64 	%fd13, %fd12, %fd10, %p33;
	selp.f64 	%fd21, %fd13, %fd10, %p6;
	setp.neu.f64 	%p7, %fd1, 0d0000000000000000;
	@%p7 bra 	$L__BB1_3;
	setp.eq.s64 	%p8, %rd1, -9223372036854775808;
	abs.f64 	%fd14, %fd2;
	setp.neu.f64 	%p9, %fd14, 0d3FE0000000000000;
	and.pred  	%p33, %p9, %p8;
	selp.b32 	%r17, %r2, 0, %p33;
	setp.lt.s32 	%p10, %r3, 0;
	or.b32  	%r18, %r17, 2146435072;
	selp.b32 	%r19, %r18, %r17, %p10;
	mov.b32 	%r20, 0;
	mov.b64 	%fd21, {%r20, %r19};
$L__BB1_3:
	add.f64 	%fd15, %fd1, %fd2;
	{
	.reg .b32 %temp; 
	mov.b64 	{%temp, %r21}, %fd15;
	}
	and.b32  	%r22, %r21, 2146435072;
	setp.ne.s32 	%p11, %r22, 2146435072;
	@%p11 bra 	$L__BB1_8;
	setp.num.f64 	%p12, %fd1, %fd1;
	@%p12 bra 	$L__BB1_6;
	add.rn.f64 	%fd21, %fd1, %fd2;
	bra.uni 	$L__BB1_8;
$L__BB1_6:
	setp.neu.f64 	%p13, %fd3, 0d7FF0000000000000;
	@%p13 bra 	$L__BB1_8;
	setp.lt.s32 	%p14, %r2, 0;
	setp.lt.s32 	%p15, %r3, 0;
	selp.b32 	%r23, 0, 2146435072, %p15;
	and.b32  	%r24, %r3, 2147483647;
	setp.ne.s32 	%p16, %r24, 1071644672;
	or.b32  	%r25, %r23, -2147483648;
	selp.b32 	%r26, %r25, %r23, %p16;
	selp.b32 	%r27, %r26, %r23, %p33;
	selp.b32 	%r28, %r27, %r23, %p14;
	mov.b32 	%r29, 0;
	mov.b64 	%fd21, {%r29, %r28};
$L__BB1_8:
	setp.eq.f64 	%p17, %fd1, 0d3FF0000000000000;
	setp.eq.s32 	%p18, %r1, 0;
	selp.f64 	%fd16, 0d3FF0000000000000, %fd21, %p17;
	selp.f64 	%fd17, 0d3FF0000000000000, %fd16, %p18;
	cvt.f64.f32 	%fd18, %f12;
	mul.f64 	%fd19, %fd17, %fd18;
	cvt.rn.f32.f64 	%f1, %fd19;
	setp.lt.s32 	%p19, %r9, 1;
	mov.f32 	%f115, 0f00000000;
	@%p19 bra 	$L__BB1_16;
	cvt.rn.f32.u32 	%f15, %r9;
	div.rn.f32 	%f2, %f12, %f15;
	neg.s32 	%r48, %r9;
	cvta.to.global.u64 	%rd11, %rd5;
	mov.f32 	%f115, 0f00000000;
	mov.b32 	%r49, 0;
$L__BB1_10:
	cvt.rn.f32.u32 	%f17, %r49;
	mul.f32 	%f18, %f2, %f17;
	div.rn.f32 	%f19, %f18, %f1;
	setp.lt.f32 	%p20, %f19, 0f00800000;
	mul.f32 	%f20, %f19, 0f4B000000;
	selp.f32 	%f21, %f20, %f19, %p20;
	selp.f32 	%f22, 0fC1B80000, 0f00000000, %p20;
	mov.b32 	%r31, %f21;
	add.s32 	%r32, %r31, -1060439283;
	and.b32  	%r33, %r32, -8388608;
	sub.s32 	%r34, %r31, %r33;
	mov.b32 	%f23, %r34;
	cvt.rn.f32.s32 	%f24, %r33;
	fma.rn.f32 	%f25, %f24, 0f34000000, %f22;
	add.f32 	%f26, %f23, 0fBF800000;
	fma.rn.f32 	%f27, %f26, 0f3DC6B27F, 0fBE2C7F30;
	fma.rn.f32 	%f28, %f27, %f26, 0f3E2FCF2A;
	fma.rn.f32 	%f29, %f28, %f26, 0fBE374E43;
	fma.rn.f32 	%f30, %f29, %f26, 0f3E520BF4;
	fma.rn.f32 	%f31, %f30, %f26, 0fBE763C8B;
	fma.rn.f32 	%f32, %f31, %f26, 0f3E93BF99;
	fma.rn.f32 	%f33, %f32, %f26, 0fBEB8AA49;
	fma.rn.f32 	%f34, %f33, %f26, 0f3EF6384A;
	fma.rn.f32 	%f35, %f34, %f26, 0fBF38AA3B;
	mul.f32 	%f36, %f26, %f35;
	mul.f32 	%f37, %f26, %f36;
	fma.rn.f32 	%f38, %f26, 0f3FB8AA3B, %f37;
	add.f32 	%f39, %f25, %f38;
	setp.gt.u32 	%p21, %r31, 2139095039;
	fma.rn.f32 	%f40, %f21, 0f7F800000, 0f7F800000;
	selp.f32 	%f41, %f40, %f39, %p21;
	setp.eq.f32 	%p22, %f21, 0f00000000;
	mul.f32 	%f42, %f41, 0f40400000;
	selp.f32 	%f4, 0fFF800000, %f42, %p22;
	abs.f32 	%f5, %f4;
	setp.eq.f32 	%p23, %f4, 0f3F800000;
	mov.f32 	%f114, 0f3F800000;
	@%p23 bra 	$L__BB1_15;
	setp.num.f32 	%p24, %f5, %f5;
	@%p24 bra 	$L__BB1_13;
	mov.f32 	%f98, 0f40000000;
	add.rn.f32 	%f114, %f4, %f98;
	bra.uni 	$L__BB1_15;
$L__BB1_13:
	setp.lt.f32 	%p25, %f5, 0f00800000;
	mul.f32 	%f43, %f5, 0f4B800000;
	selp.f32 	%f44, %f43, %f5, %p25;
	mov.b32 	%r35, %f44;
	add.s32 	%r36, %r35, -1060439283;
	and.b32  	%r37, %r36, -8388608;
	sub.s32 	%r38, %r35, %r37;
	mov.b32 	%f45, %r38;
	cvt.rn.f32.s32 	%f46, %r37;
	selp.f32 	%f47, 0fC1C00000, 0f00000000, %p25;
	fma.rn.f32 	%f48, %f46, 0f34000000, %f47;
	add.f32 	%f49, %f45, 0fBF800000;
	add.f32 	%f50, %f45, 0f3F800000;
	rcp.approx.ftz.f32 	%f51, %f50;
	add.f32 	%f52, %f49, %f49;
	mul.f32 	%f53, %f52, %f51;
	mul.f32 	%f54, %f53, %f53;
	neg.f32 	%f55, %f53;
	sub.f32 	%f56, %f49, %f53;
	add.f32 	%f57, %f56, %f56;
	fma.rn.f32 	%f58, %f55, %f49, %f57;
	mul.rn.f32 	%f59, %f51, %f58;
	fma.rn.f32 	%f60, %f54, 0f3A2C32E4, 0f3B52E7DB;
	fma.rn.f32 	%f61, %f60, %f54, 0f3C93BB73;
	fma.rn.f32 	%f62, %f61, %f54, 0f3DF6384F;
	mul.rn.f32 	%f63, %f62, %f54;
	fma.rn.f32 	%f64, %f53, 0f3FB8AA3B, %f48;
	mul.f32 	%f65, %f63, 0f40400000;
	sub.f32 	%f66, %f48, %f64;
	fma.rn.f32 	%f67, %f53, 0f3FB8AA3B, %f66;
	fma.rn.f32 	%f68, %f59, 0f3FB8AA3B, %f67;
	fma.rn.f32 	%f69, %f53, 0f32A55E34, %f68;
	fma.rn.f32 	%f70, %f65, %f59, %f69;
	fma.rn.f32 	%f71, %f63, %f53, %f70;
	add.rn.f32 	%f72, %f64, %f71;
	mov.f32 	%f73, 0f40000000;
	mul.rn.f32 	%f74, %f72, %f73;
	cvt.rni.f32.f32 	%f75, %f74;
	sub.f32 	%f76, %f74, %f75;
	neg.f32 	%f77, %f74;
	fma.rn.f32 	%f78, %f72, 0f40000000, %f77;
	neg.f32 	%f79, %f64;
	add.rn.f32 	%f80, %f72, %f79;
	neg.f32 	%f81, %f80;
	add.rn.f32 	%f82, %f71, %f81;
	fma.rn.f32 	%f83, %f82, 0f40000000, %f78;
	add.f32 	%f84, %f76, %f83;
	setp.gt.f32 	%p26, %f75, 0f00000000;
	selp.b32 	%r39, 0, -2097152000, %p26;
	setp.neu.f32 	%p27, %f4, 0f00000000;
	setp.neu.f32 	%p28, %f5, 0f7F800000;
	setp.lt.f32 	%p29, %f74, 0f00000000;
	selp.f32 	%f85, 0f00000000, 0f7F800000, %p29;
	abs.f32 	%f86, %f74;
	setp.gt.f32 	%p30, %f86, 0f43180000;
	cvt.rzi.s32.f32 	%r40, %f75;
	shl.b32 	%r41, %r40, 23;
	sub.s32 	%r42, %r41, %r39;
	mov.b32 	%f87, %r42;
	add.s32 	%r43, %r39, 2130706432;
	mov.b32 	%f88, %r43;
	fma.rn.f32 	%f89, %f84, 0f391FCB8E, 0f3AAF85ED;
	fma.rn.f32 	%f90, %f89, %f84, 0f3C1D9856;
	fma.rn.f32 	%f91, %f90, %f84, 0f3D6357BB;
	fma.rn.f32 	%f92, %f91, %f84, 0f3E75FDEC;
	fma.rn.f32 	%f93, %f92, %f84, 0f3F317218;
	fma.rn.f32 	%f94, %f93, %f84, 0f3F800000;
	mul.f32 	%f95, %f94, %f88;
	mul.f32 	%f96, %f95, %f87;
	selp.f32 	%f114, %f85, %f96, %p30;
	and.pred  	%p31, %p27, %p28;
	@%p31 bra 	$L__BB1_15;
	add.f32 	%f97, %f4, %f4;
	mov.b32 	%r44, %f97;
	and.b32  	%r45, %r44, 2147483647;
	mov.b32 	%f114, %r45;
$L__BB1_15:
	mul.f32 	%f99, %f114, 0fBF000000;
	fma.rn.f32 	%f100, %f99, 0f3BBB989D, 0f3F000000;
	cvt.sat.f32.f32 	%f101, %f100;
	mov.f32 	%f102, 0f4B400001;
	mov.f32 	%f103, 0f437C0000;
	fma.rm.f32 	%f104, %f101, %f103, %f102;
	add.f32 	%f105, %f104, 0fCB40007F;
	neg.f32 	%f106, %f105;
	fma.rn.f32 	%f107, %f99, 0f3FB8AA3B, %f106;
	fma.rn.f32 	%f108, %f99, 0f32A57060, %f107;
	mov.b32 	%r46, %f104;
	shl.b32 	%r47, %r46, 23;
	mov.b32 	%f109, %r47;
	ex2.approx.ftz.f32 	%f110, %f108;
	mul.f32 	%f111, %f110, %f109;
	ld.global.f32 	%f112, [%rd11];
	fma.rn.f32 	%f115, %f112, %f111, %f115;
	add.s32 	%r49, %r49, 1;
	add.s32 	%r48, %r48, 1;
	setp.ne.s32 	%p32, %r48, 0;
	add.s64 	%rd11, %rd11, 4;
	@%p32 bra 	$L__BB1_10;
$L__BB1_16:
	cvta.to.global.u64 	%rd8, %rd6;
	mul.wide.s32 	%rd9, %r1, 4;
	add.s64 	%rd10, %rd8, %rd9;
	st.global.f32 	[%rd10], %f115;
$L__BB1_17:
	ret;

}
	// .globl	_Z18octave_kernel_fp16PK6__halfPS_iiS_
.visible .entry _Z18octave_kernel_fp16PK6__halfPS_iiS_(
	.param .u64 .ptr .align 1 _Z18octave_kernel_fp16PK6__halfPS_iiS__param_0,
	.param .u64 .ptr .align 1 _Z18octave_kernel_fp16PK6__halfPS_iiS__param_1,
	.param .u32 _Z18octave_kernel_fp16PK6__halfPS_iiS__param_2,
	.param .u32 _Z18octave_kernel_fp16PK6__halfPS_iiS__param_3,
	.param .align 2 .b8 _Z18octave_kernel_fp16PK6__halfPS_iiS__param_4[2]
)
{
	.reg .pred 	%p<34>;
	.reg .b16 	%rs<22>;
	.reg .b32 	%r<50>;
	.reg .b32 	%f<113>;
	.reg .b64 	%rd<12>;
	.reg .b64 	%fd<22>;

	ld.param.u16 	%rs6, [_Z18octave_kernel_fp16PK6__halfPS_iiS__param_4];
	ld.param.u64 	%rd5, [_Z18octave_kernel_fp16PK6__halfPS_iiS__param_0];
	ld.param.u64 	%rd6, [_Z18octave_kernel_fp16PK6__halfPS_iiS__param_1];
	ld.param.u32 	%r9, [_Z18octave_kernel_fp16PK6__halfPS_iiS__param_2];
	ld.param.u32 	%r10, [_Z18octave_kernel_fp16PK6__halfPS_iiS__param_3];
	mov.u32 	%r11, %ctaid.x;
	mov.u32 	%r12, %ntid.x;
	mov.u32 	%r13, %tid.x;
	mad.lo.s32 	%r1, %r11, %r12, %r13;
	setp.ge.s32 	%p4, %r1, %r10;
	@%p4 bra 	$L__BB2_17;
	// begin inline asm
	{  cvt.f32.f16 %f10, %rs6;}

	// end inline asm
	ld.const.f64 	%fd1, [k_base];
	cvt.rn.f64.s32 	%fd2, %r1;
	{
	.reg .b32 %temp; 
	mov.b64 	{%temp, %r2}, %fd1;
	}
	{
	.reg .b32 %temp; 
	mov.b64 	{%temp, %r3}, %fd2;
	}
	shr.u32 	%r14, %r3, 20;
	and.b32  	%r15, %r14, 2047;
	add.s32 	%r16, %r15, -1012;
	mov.b64 	%rd7, %fd2;
	shl.b64 	%rd1, %rd7, %r16;
	setp.eq.s64 	%p33, %rd1, -9223372036854775808;
	abs.f64 	%fd3, %fd1;
	{ // callseq 3, 0
	.param .b64 param0;
	st.param.f64 	[param0], %fd3;
	.param .b64 param1;
	st.param.f64 	[param1], %fd2;
	.param .b64 retval0;
	call.uni (retval0), 
	__internal_accurate_pow, 
	(
	param0, 
	param1
	);
	ld.param.f64 	%fd10, [retval0];
	} // callseq 3
	setp.lt.s32 	%p6, %r2, 0;
	neg.f64 	%fd12, %fd10;
	selp.f64 	%fd13, %fd12, %fd10, %p33;
	selp.f64 	%fd21, %fd13, %fd10, %p6;
	setp.neu.f64 	%p7, %fd1, 0d0000000000000000;
	@%p7 bra 	$L__BB2_3;
	setp.eq.s64 	%p8, %rd1, -9223372036854775808;
	abs.f64 	%fd14, %fd2;
	setp.neu.f64 	%p9, %fd14, 0d3FE0000000000000;
	and.pred  	%p33, %p9, %p8;
	selp.b32 	%r17, %r2, 0, %p33;
	setp.lt.s32 	%p10, %r3, 0;
	or.b32  	%r18, %r17, 2146435072;
	selp.b32 	%r19, %r18, %r17, %p10;
	mov.b32 	%r20, 0;
	mov.b64 	%fd21, {%r20, %r19};
$L__BB2_3:
	add.f64 	%fd15, %fd1, %fd2;
	{
	.reg .b32 %temp; 
	mov.b64 	{%temp, %r21}, %fd15;
	}
	and.b32  	%r22, %r21, 2146435072;
	setp.ne.s32 	%p11, %r22, 2146435072;
	@%p11 bra 	$L__BB2_8;
	setp.num.f64 	%p12, %fd1, %fd1;
	@%p12 bra 	$L__BB2_6;
	add.rn.f64 	%fd21, %fd1, %fd2;
	bra.uni 	$L__BB2_8;
$L__BB2_6:
	setp.neu.f64 	%p13, %fd3, 0d7FF0000000000000;
	@%p13 bra 	$L__BB2_8;
	setp.lt.s32 	%p14, %r2, 0;
	setp.lt.s32 	%p15, %r3, 0;
	selp.b32 	%r23, 0, 2146435072, %p15;
	and.b32  	%r24, %r3, 2147483647;
	setp.ne.s32 	%p16, %r24, 1071644672;
	or.b32  	%r25, %r23, -2147483648;
	selp.b32 	%r26, %r25, %r23, %p16;
	selp.b32 	%r27, %r26, %r23, %p33;
	selp.b32 	%r28, %r27, %r23, %p14;
	mov.b32 	%r29, 0;
	mov.b64 	%fd21, {%r29, %r28};
$L__BB2_8:
	setp.eq.f64 	%p17, %fd1, 0d3FF0000000000000;
	setp.eq.s32 	%p18, %r1, 0;
	selp.f64 	%fd16, 0d3FF0000000000000, %fd21, %p17;
	selp.f64 	%fd17, 0d3FF0000000000000, %fd16, %p18;
	cvt.f64.f32 	%fd18, %f10;
	mul.f64 	%fd19, %fd17, %fd18;
	cvt.rn.f32.f64 	%f11, %fd19;
	// begin inline asm
	{  cvt.rn.f16.f32 %rs8, %f11;}

	// end inline asm
	mov.f32 	%f12, 0f00000000;
	// begin inline asm
	{  cvt.rn.f16.f32 %rs21, %f12;}

	// end inline asm
	setp.lt.s32 	%p19, %r9, 1;
	@%p19 bra 	$L__BB2_16;
	cvt.rn.f32.u32 	%f14, %r9;
	div.rn.f32 	%f2, %f10, %f14;
	// begin inline asm
	{  cvt.f32.f16 %f13, %rs8;}

	// end inline asm
	neg.s32 	%r48, %r9;
	cvta.to.global.u64 	%rd11, %rd5;
	mov.b32 	%r49, 0;
$L__BB2_10:
	cvt.rn.f32.u32 	%f18, %r49;
	mul.f32 	%f15, %f2, %f18;
	// begin inline asm
	{  cvt.rn.f16.f32 %rs11, %f15;}

	// end inline asm
	// begin inline asm
	{  cvt.f32.f16 %f16, %rs11;}

	// end inline asm
	div.rn.f32 	%f19, %f16, %f13;
	setp.lt.f32 	%p20, %f19, 0f00800000;
	mul.f32 	%f20, %f19, 0f4B000000;
	selp.f32 	%f21, %f20, %f19, %p20;
	selp.f32 	%f22, 0fC1B80000, 0f00000000, %p20;
	mov.b32 	%r31, %f21;
	add.s32 	%r32, %r31, -1060439283;
	and.b32  	%r33, %r32, -8388608;
	sub.s32 	%r34, %r31, %r33;
	mov.b32 	%f23, %r34;
	cvt.rn.f32.s32 	%f24, %r33;
	fma.rn.f32 	%f25, %f24, 0f34000000, %f22;
	add.f32 	%f26, %f23, 0fBF800000;
	fma.rn.f32 	%f27, %f26, 0f3DC6B27F, 0fBE2C7F30;
	fma.rn.f32 	%f28, %f27, %f26, 0f3E2FCF2A;
	fma.rn.f32 	%f29, %f28, %f26, 0fBE374E43;
	fma.rn.f32 	%f30, %f29, %f26, 0f3E520BF4;
	fma.rn.f32 	%f31, %f30, %f26, 0fBE763C8B;
	fma.rn.f32 	%f32, %f31, %f26, 0f3E93BF99;
	fma.rn.f32 	%f33, %f32, %f26, 0fBEB8AA49;
	fma.rn.f32 	%f34, %f33, %f26, 0f3EF6384A;
	fma.rn.f32 	%f35, %f34, %f26, 0fBF38AA3B;
	mul.f32 	%f36, %f26, %f35;
	mul.f32 	%f37, %f26, %f36;
	fma.rn.f32 	%f38, %f26, 0f3FB8AA3B, %f37;
	add.f32 	%f39, %f25, %f38;
	setp.gt.u32 	%p21, %r31, 2139095039;
	fma.rn.f32 	%f40, %f21, 0f7F800000, 0f7F800000;
	selp.f32 	%f41, %f40, %f39, %p21;
	setp.eq.f32 	%p22, %f21, 0f00000000;
	mul.f32 	%f42, %f41, 0f40400000;
	selp.f32 	%f4, 0fFF800000, %f42, %p22;
	abs.f32 	%f5, %f4;
	setp.eq.f32 	%p23, %f4, 0f3F800000;
	mov.f32 	%f112, 0f3F800000;
	@%p23 bra 	$L__BB2_15;
	setp.num.f32 	%p24, %f5, %f5;
	@%p24 bra 	$L__BB2_13;
	mov.f32 	%f98, 0f40000000;
	add.rn.f32 	%f112, %f4, %f98;
	bra.uni 	$L__BB2_15;
$L__BB2_13:
	setp.lt.f32 	%p25, %f5, 0f00800000;
	mul.f32 	%f43, %f5, 0f4B800000;
	selp.f32 	%f44, %f43, %f5, %p25;
	mov.b32 	%r35, %f44;
	add.s32 	%r36, %r35, -1060439283;
	and.b32  	%r37, %r36, -8388608;
	sub.s32 	%r38, %r35, %r37;
	mov.b32 	%f45, %r38;
	cvt.rn.f32.s32 	%f46, %r37;
	selp.f32 	%f47, 0fC1C00000, 0f00000000, %p25;
	fma.rn.f32 	%f48, %f46, 0f34000000, %f47;
	add.f32 	%f49, %f45, 0fBF800000;
	add.f32 	%f50, %f45, 0f3F800000;
	rcp.approx.ftz.f32 	%f51, %f50;
	add.f32 	%f52, %f49, %f49;
	mul.f32 	%f53, %f52, %f51;
	mul.f32 	%f54, %f53, %f53;
	neg.f32 	%f55, %f53;
	sub.f32 	%f56, %f49, %f53;
	add.f32 	%f57, %f56, %f56;
	fma.rn.f32 	%f58, %f55, %f49, %f57;
	mul.rn.f32 	%f59, %f51, %f58;
	fma.rn.f32 	%f60, %f54, 0f3A2C32E4, 0f3B52E7DB;
	fma.rn.f32 	%f61, %f60, %f54, 0f3C93BB73;
	fma.rn.f32 	%f62, %f61, %f54, 0f3DF6384F;
	mul.rn.f32 	%f63, %f62, %f54;
	fma.rn.f32 	%f64, %f53, 0f3FB8AA3B, %f48;
	mul.f32 	%f65, %f63, 0f40400000;
	sub.f32 	%f66, %f48, %f64;
	fma.rn.f32 	%f67, %f53, 0f3FB8AA3B, %f66;
	fma.rn.f32 	%f68, %f59, 0f3FB8AA3B, %f67;
	fma.rn.f32 	%f69, %f53, 0f32A55E34, %f68;
	fma.rn.f32 	%f70, %f65, %f59, %f69;
	fma.rn.f32 	%f71, %f63, %f53, %f70;
	add.rn.f32 	%f72, %f64, %f71;
	mov.f32 	%f73, 0f40000000;
	mul.rn.f32 	%f74, %f72, %f73;
	cvt.rni.f32.f32 	%f75, %f74;
	sub.f32 	%f76, %f74, %f75;
	neg.f32 	%f77, %f74;
	fma.rn.f32 	%f78, %f72, 0f40000000, %f77;
	neg.f32 	%f79, %f64;
	add.rn.f32 	%f80, %f72, %f79;
	neg.f32 	%f81, %f80;
	add.rn.f32 	%f82, %f71, %f81;
	fma.rn.f32 	%f83, %f82, 0f40000000, %f78;
	add.f32 	%f84, %f76, %f83;
	setp.gt.f32 	%p26, %f75, 0f00000000;
	selp.b32 	%r39, 0, -2097152000, %p26;
	setp.neu.f32 	%p27, %f4, 0f00000000;
	setp.neu.f32 	%p28, %f5, 0f7F800000;
	setp.lt.f32 	%p29, %f74, 0f00000000;
	selp.f32 	%f85, 0f00000000, 0f7F800000, %p29;
	abs.f32 	%f86, %f74;
	setp.gt.f32 	%p30, %f86, 0f43180000;
	cvt.rzi.s32.f32 	%r40, %f75;
	shl.b32 	%r41, %r40, 23;
	sub.s32 	%r42, %r41, %r39;
	mov.b32 	%f87, %r42;
	add.s32 	%r43, %r39, 2130706432;
	mov.b32 	%f88, %r43;
	fma.rn.f32 	%f89, %f84, 0f391FCB8E, 0f3AAF85ED;
	fma.rn.f32 	%f90, %f89, %f84, 0f3C1D9856;
	fma.rn.f32 	%f91, %f90, %f84, 0f3D6357BB;
	fma.rn.f32 	%f92, %f91, %f84, 0f3E75FDEC;
	fma.rn.f32 	%f93, %f92, %f84, 0f3F317218;
	fma.rn.f32 	%f94, %f93, %f84, 0f3F800000;
	mul.f32 	%f95, %f94, %f88;
	mul.f32 	%f96, %f95, %f87;
	selp.f32 	%f112, %f85, %f96, %p30;
	and.pred  	%p31, %p27, %p28;
	@%p31 bra 	$L__BB2_15;
	add.f32 	%f97, %f4, %f4;
	mov.b32 	%r44, %f97;
	and.b32  	%r45, %r44, 2147483647;
	mov.b32 	%f112, %r45;
$L__BB2_15:
	mul.f32 	%f100, %f112, 0fBF000000;
	fma.rn.f32 	%f101, %f100, 0f3BBB989D, 0f3F000000;
	cvt.sat.f32.f32 	%f102, %f101;
	mov.f32 	%f103, 0f4B400001;
	mov.f32 	%f104, 0f437C0000;
	fma.rm.f32 	%f105, %f102, %f104, %f103;
	add.f32 	%f106, %f105, 0fCB40007F;
	neg.f32 	%f107, %f106;
	fma.rn.f32 	%f108, %f100, 0f3FB8AA3B, %f107;
	fma.rn.f32 	%f109, %f100, 0f32A57060, %f108;
	mov.b32 	%r46, %f105;
	shl.b32 	%r47, %r46, 23;
	mov.b32 	%f110, %r47;
	ex2.approx.ftz.f32 	%f111, %f109;
	mul.f32 	%f99, %f111, %f110;
	// begin inline asm
	{  cvt.rn.f16.f32 %rs13, %f99;}

	// end inline asm
	ld.global.u16 	%rs15, [%rd11];
	// begin inline asm
	{mul.f16 %rs14,%rs15,%rs13;
}
	// end inline asm
	// begin inline asm
	{add.f16 %rs21,%rs21,%rs14;
}
	// end inline asm
	add.s32 	%r49, %r49, 1;
	add.s32 	%r48, %r48, 1;
	setp.ne.s32 	%p32, %r48, 0;
	add.s64 	%rd11, %rd11, 2;
	@%p32 bra 	$L__BB2_10;
$L__BB2_16:
	cvta.to.global.u64 	%rd8, %rd6;
	mul.wide.s32 	%rd9, %r1, 2;
	add.s64 	%rd10, %rd8, %rd9;
	st.global.u16 	[%rd10], %rs21;
$L__BB2_17:
	ret;

}
	// .globl	_Z17octave_kernel_fp8PK13__nv_fp8_e4m3PS_ii6__half
.visible .entry _Z17octave_kernel_fp8PK13__nv_fp8_e4m3PS_ii6__half(
	.param .u64 .ptr .align 1 _Z17octave_kernel_fp8PK13__nv_fp8_e4m3PS_ii6__half_param_0,
	.param .u64 .ptr .align 1 _Z17octave_kernel_fp8PK13__nv_fp8_e4m3PS_ii6__half_param_1,
	.param .u32 _Z17octave_kernel_fp8PK13__nv_fp8_e4m3PS_ii6__half_param_2,
	.param .u32 _Z17octave_kernel_fp8PK13__nv_fp8_e4m3PS_ii6__half_param_3,
	.param .align 2 .b8 _Z17octave_kernel_fp8PK13__nv_fp8_e4m3PS_ii6__half_param_4[2]
)
{
	.reg .pred 	%p<4>;
	.reg .b16 	%rs<2>;
	.reg .b32 	%r<11>;
	.reg .b64 	%rd<5>;

	ld.param.u64 	%rd1, [_Z17octave_kernel_fp8PK13__nv_fp8_e4m3PS_ii6__half_param_1];
	ld.param.u32 	%r5, [_Z17octave_kernel_fp8PK13__nv_fp8_e4m3PS_ii6__half_param_2];
	ld.param.u32 	%r6, [_Z17octave_kernel_fp8PK13__nv_fp8_e4m3PS_ii6__half_param_3];
	mov.u32 	%r7, %ctaid.x;
	mov.u32 	%r8, %ntid.x;
	mov.u32 	%r9, %tid.x;
	mad.lo.s32 	%r1, %r7, %r8, %r9;
	setp.ge.s32 	%p1, %r1, %r6;
	@%p1 bra 	$L__BB3_5;
	setp.lt.s32 	%p2, %r5, 1;
	@%p2 bra 	$L__BB3_4;
	neg.s32 	%r10, %r5;
$L__BB3_3:
	add.s32 	%r10, %r10, 1;
	setp.ne.s32 	%p3, %r10, 0;
	@%p3 bra 	$L__BB3_3;
$L__BB3_4:
	cvt.s64.s32 	%rd2, %r1;
	cvta.to.global.u64 	%rd3, %rd1;
	add.s64 	%rd4, %rd3, %rd2;
	mov.b16 	%rs1, 0;
	st.global.u8 	[%rd4], %rs1;
$L__BB3_5:
	ret;

}
.func  (.param .b64 func_retval0) __internal_accurate_pow(
	.param .b64 __internal_accurate_pow_param_0,
	.param .b64 __internal_accurate_pow_param_1
)
{
	.reg .pred 	%p<8>;
	.reg .b32 	%r<49>;
	.reg .b32 	%f<3>;
	.reg .b64 	%fd<109>;

	ld.param.f64 	%fd10, [__internal_accurate_pow_param_0];
	ld.param.f64 	%fd11, [__internal_accurate_pow_param_1];
	{
	.reg .b32 %temp; 
	mov.b64 	{%temp, %r46}, %fd10;
	}
	{
	.reg .b32 %temp; 
	mov.b64 	{%r45, %temp}, %fd10;
	}
	shr.u32 	%r47, %r46, 20;
	setp.gt.u32 	%p1, %r46, 1048575;
	@%p1 bra 	$L__BB4_2;
	mul.f64 	%fd12, %fd10, 0d4350000000000000;
	{
	.reg .b32 %temp; 
	mov.b64 	{%temp, %r46}, %fd12;
	}
	{
	.reg .b32 %temp; 
	mov.b64 	{%r45, %temp}, %fd12;
	}
	shr.u32 	%r16, %r46, 20;
	add.s32 	%r47, %r16, -54;
$L__BB4_2:
	add.s32 	%r48, %r47, -1023;
	and.b32  	%r17, %r46, -2146435073;
	or.b32  	%r18, %r17, 1072693248;
	mov.b64 	%fd107, {%r45, %r18};
	setp.lt.u32 	%p2, %r18, 1073127583;
	@%p2 bra 	$L__BB4_4;
	{
	.reg .b32 %temp; 
	mov.b64 	{%r19, %temp}, %fd107;
	}
	{
	.reg .b32 %temp; 
	mov.b64 	{%temp, %r20}, %fd107;
	}
	add.s32 	%r21, %r20, -1048576;
	mov.b64 	%fd107, {%r19, %r21};
	add.s32 	%r48, %r47, -1022;
$L__BB4_4:
	add.f64 	%fd13, %fd107, 0dBFF0000000000000;
	add.f64 	%fd14, %fd107, 0d3FF0000000000000;
	rcp.approx.ftz.f64 	%fd15, %fd14;
	neg.f64 	%fd16, %fd14;
	fma.rn.f64 	%fd17, %fd16, %fd15, 0d3FF0000000000000;
	fma.rn.f64 	%fd18, %fd17, %fd17, %fd17;
	fma.rn.f64 	%fd19, %fd18, %fd15, %fd15;
	mul.f64 	%fd20, %fd13, %fd19;
	fma.rn.f64 	%fd21, %fd13, %fd19, %fd20;
	mul.f64 	%fd22, %fd21, %fd21;
	fma.rn.f64 	%fd23, %fd22, 0d3EB0F5FF7D2CAFE2, 0d3ED0F5D241AD3B5A;
	fma.rn.f64 	%fd24, %fd23, %fd22, 0d3EF3B20A75488A3F;
	fma.rn.f64 	%fd25, %fd24, %fd22, 0d3F1745CDE4FAECD5;
	fma.rn.f64 	%fd26, %fd25, %fd22, 0d3F3C71C7258A578B;
	fma.rn.f64 	%fd27, %fd26, %fd22, 0d3F6249249242B910;
	fma.rn.f64 	%fd28, %fd27, %fd22, 0d3F89999999999DFB;
	sub.f64 	%fd29, %fd13, %fd21;
	add.f64 	%fd30, %fd29, %fd29;
	neg.f64 	%fd31, %fd21;
	fma.rn.f64 	%fd32, %fd31, %fd13, %fd30;
	mul.f64 	%fd33, %fd19, %fd32;
	fma.rn.f64 	%fd34, %fd22, %fd28, 0d3FB5555555555555;
	mov.f64 	%fd35, 0d3FB5555555555555;
	sub.f64 	%fd36, %fd35, %fd34;
	fma.rn.f64 	%fd37, %fd22, %fd28, %fd36;
	add.f64 	%fd38, %fd37, 0dBC46A4CB00B9E7B0;
	add.f64 	%fd39, %fd34, %fd38;
	sub.f64 	%fd40, %fd34, %fd39;
	add.f64 	%fd41, %fd38, %fd40;
	mul.rn.f64 	%fd42, %fd21, %fd21;
	neg.f64 	%fd43, %fd42;
	fma.rn.f64 	%fd44, %fd21, %fd21, %fd43;
	{
	.reg .b32 %temp; 
	mov.b64 	{%r22, %temp}, %fd33;
	}
	{
	.reg .b32 %temp; 
	mov.b64 	{%temp, %r23}, %fd33;
	}
	add.s32 	%r24, %r23, 1048576;
	mov.b64 	%fd45, {%r22, %r24};
	fma.rn.f64 	%fd46, %fd21, %fd45, %fd44;
	mul.rn.f64 	%fd47, %fd42, %fd21;
	neg.f64 	%fd48, %fd47;
	fma.rn.f64 	%fd49, %fd42, %fd21, %fd48;
	fma.rn.f64 	%fd50, %fd42, %fd33, %fd49;
	fma.rn.f64 	%fd51, %fd46, %fd21, %fd50;
	mul.rn.f64 	%fd52, %fd39, %fd47;
	neg.f64 	%fd53, %fd52;
	fma.rn.f64 	%fd54, %fd39, %fd47, %fd53;
	fma.rn.f64 	%fd55, %fd39, %fd51, %fd54;
	fma.rn.f64 	%fd56, %fd41, %fd47, %fd55;
	add.f64 	%fd57, %fd52, %fd56;
	sub.f64 	%fd58, %fd52, %fd57;
	add.f64 	%fd59, %fd56, %fd58;
	add.f64 	%fd60, %fd21, %fd57;
	sub.f64 	%fd61, %fd21, %fd60;
	add.f64 	%fd62, %fd57, %fd61;
	add.f64 	%fd63, %fd59, %fd62;
	add.f64 	%fd64, %fd33, %fd63;
	add.f64 	%fd65, %fd60, %fd64;
	sub.f64 	%fd66, %fd60, %fd65;
	add.f64 	%fd67, %fd64, %fd66;
	xor.b32  	%r25, %r48, -2147483648;
	mov.b32 	%r26, 1127219200;
	mov.b64 	%fd68, {%r25, %r26};
	mov.b32 	%r27, -2147483648;
	mov.b64 	%fd69, {%r27, %r26};
	sub.f64 	%fd70, %fd68, %fd69;
	fma.rn.f64 	%fd71, %fd70, 0d3FE62E42FEFA39EF, %fd65;
	fma.rn.f64 	%fd72, %fd70, 0dBFE62E42FEFA39EF, %fd71;
	sub.f64 	%fd73, %fd72, %fd65;
	sub.f64 	%fd74, %fd67, %fd73;
	fma.rn.f64 	%fd75, %fd70, 0d3C7ABC9E3B39803F, %fd74;
	add.f64 	%fd76, %fd71, %fd75;
	sub.f64 	%fd77, %fd71, %fd76;
	add.f64 	%fd78, %fd75, %fd77;
	{
	.reg .b32 %temp; 
	mov.b64 	{%temp, %r28}, %fd11;
	}
	{
	.reg .b32 %temp; 
	mov.b64 	{%r29, %temp}, %fd11;
	}
	shl.b32 	%r30, %r28, 1;
	setp.gt.u32 	%p3, %r30, -33554433;
	and.b32  	%r31, %r28, -15728641;
	selp.b32 	%r32, %r31, %r28, %p3;
	mov.b64 	%fd79, {%r29, %r32};
	mul.rn.f64 	%fd80, %fd76, %fd79;
	neg.f64 	%fd81, %fd80;
	fma.rn.f64 	%fd82, %fd76, %fd79, %fd81;
	fma.rn.f64 	%fd83, %fd78, %fd79, %fd82;
	add.f64 	%fd4, %fd80, %fd83;
	sub.f64 	%fd84, %fd80, %fd4;
	add.f64 	%fd5, %fd83, %fd84;
	fma.rn.f64 	%fd85, %fd4, 0d3FF71547652B82FE, 0d4338000000000000;
	{
	.reg .b32 %temp; 
	mov.b64 	{%r13, %temp}, %fd85;
	}
	mov.f64 	%fd86, 0dC338000000000000;
	add.rn.f64 	%fd87, %fd85, %fd86;
	fma.rn.f64 	%fd88, %fd87, 0dBFE62E42FEFA39EF, %fd4;
	fma.rn.f64 	%fd89, %fd87, 0dBC7ABC9E3B39803F, %fd88;
	fma.rn.f64 	%fd90, %fd89, 0d3E5ADE1569CE2BDF, 0d3E928AF3FCA213EA;
	fma.rn.f64 	%fd91, %fd90, %fd89, 0d3EC71DEE62401315;
	fma.rn.f64 	%fd92, %fd91, %fd89, 0d3EFA01997C89EB71;
	fma.rn.f64 	%fd93, %fd92, %fd89, 0d3F2A01A014761F65;
	fma.rn.f64 	%fd94, %fd93, %fd89, 0d3F56C16C1852B7AF;
	fma.rn.f64 	%fd95, %fd94, %fd89, 0d3F81111111122322;
	fma.rn.f64 	%fd96, %fd95, %fd89, 0d3FA55555555502A1;
	fma.rn.f64 	%fd97, %fd96, %fd89, 0d3FC5555555555511;
	fma.rn.f64 	%fd98, %fd97, %fd89, 0d3FE000000000000B;
	fma.rn.f64 	%fd99, %fd98, %fd89, 0d3FF0000000000000;
	fma.rn.f64 	%fd100, %fd99, %fd89, 0d3FF0000000000000;
	{
	.reg .b32 %temp; 
	mov.b64 	{%r14, %temp}, %fd100;
	}
	{
	.reg .b32 %temp; 
	mov.b64 	{%temp, %r15}, %fd100;
	}
	shl.b32 	%r33, %r13, 20;
	add.s32 	%r34, %r33, %r15;
	mov.b64 	%fd108, {%r14, %r34};
	{
	.reg .b32 %temp; 
	mov.b64 	{%temp, %r35}, %fd4;
	}
	mov.b32 	%f2, %r35;
	abs.f32 	%f1, %f2;
	setp.lt.f32 	%p4, %f1, 0f4086232B;
	@%p4 bra 	$L__BB4_7;
	setp.lt.f64 	%p5, %fd4, 0d0000000000000000;
	add.f64 	%fd101, %fd4, 0d7FF0000000000000;
	selp.f64 	%fd108, 0d0000000000000000, %fd101, %p5;
	setp.geu.f32 	%p6, %f1, 0f40874800;
	@%p6 bra 	$L__BB4_7;
	shr.u32 	%r36, %r13, 31;
	add.s32 	%r37, %r13, %r36;
	shr.s32 	%r38, %r37, 1;
	shl.b32 	%r39, %r38, 20;
	add.s32 	%r40, %r15, %r39;
	mov.b64 	%fd102, {%r14, %r40};
	sub.s32 	%r41, %r13, %r38;
	shl.b32 	%r42, %r41, 20;
	add.s32 	%r43, %r42, 1072693248;
	mov.b32 	%r44, 0;
	mov.b64 	%fd103, {%r44, %r43};
	mul.f64 	%fd108, %fd103, %fd102;
$L__BB4_7:
	abs.f64 	%fd104, %fd108;
	setp.eq.f64 	%p7, %fd104, 0d7FF0000000000000;
	fma.rn.f64 	%fd105, %fd108, %fd5, %fd108;
	selp.f64 	%fd106, %fd108, %fd105, %p7;
	st.param.f64 	[func_retval0], %fd106;
	ret;

}


// ===== COMPILED SASS (sm_100) =====

	.target	sm_100

	.elftype	@"ET_EXEC"


//--------------------- .note.nv.tkinfo           --------------------------
	.section	.note.nv.tkinfo,"",@"SHT_NOTE"
	.sectionflags	@"SHF_NOTE_NV_TKINFO"
	.tkinfo
        /*0018*/ 	.word	0x00000002
        /*0030*/ 	.string	""
        /*0030*/ 	.string	"ptxas"
        /*0030*/ 	.string	"Cuda compilation tools, release 13.0, V13.0.88"
        /*0030*/ 	.string	"Build cuda_13.0.r13.0/compiler.36424714_0"
        /*0030*/ 	.string	"-arch sm_100 -m 64 "



//--------------------- .note.nv.cuinfo           --------------------------
	.section	.note.nv.cuinfo,"",@"SHT_NOTE"
	.sectionflags	@"SHF_NOTE_NV_CUINFO"
        /*0018*/ 	.short	0x0002
        /*001a*/ 	.short	0x0064
        /*001c*/ 	.short	0x0082
	.zero		2


//--------------------- .nv.info                  --------------------------
	.section	.nv.info,"",@"SHT_CUDA_INFO"
	.align	4


	//----- nvinfo : EIATTR_REGCOUNT
	.align		4
        /*0000*/ 	.byte	0x04, 0x2f
        /*0002*/ 	.short	(.L_2 - .L_1)
	.align		4
.L_1:
        /*0004*/ 	.word	index@(_Z18octave_kernel_fp64PKdPdiid)
        /*0008*/ 	.word	0x00000026


	//----- nvinfo : EIATTR_FRAME_SIZE
	.align		4
.L_2:
        /*000c*/ 	.byte	0x04, 0x11
        /*000e*/ 	.short	(.L_4 - .L_3)
	.align		4
.L_3:
        /*0010*/ 	.word	index@($_Z18octave_kernel_fp64PKdPdiid$__internal_accurate_pow)
        /*0014*/ 	.word	0x00000000


	//----- nvinfo : EIATTR_FRAME_SIZE
	.align		4
.L_4:
        /*0018*/ 	.byte	0x04, 0x11
        /*001a*/ 	.short	(.L_6 - .L_5)
	.align		4
.L_5:
        /*001c*/ 	.word	index@($__internal_2_$__cuda_sm20_div_rn_f64_full)
        /*0020*/ 	.word	0x00000000


	//----- nvinfo : EIATTR_FRAME_SIZE
	.align		4
.L_6:
        /*0024*/ 	.byte	0x04, 0x11
        /*0026*/ 	.short	(.L_8 - .L_7)
	.align		4
.L_7:
        /*0028*/ 	.word	index@(_Z18octave_kernel_fp64PKdPdiid)
        /*002c*/ 	.word	0x00000000


	//----- nvinfo : EIATTR_REGCOUNT
	.align		4
.L_8:
        /*0030*/ 	.byte	0x04, 0x2f
        /*0032*/ 	.short	(.L_10 - .L_9)
	.align		4
.L_9:
        /*0034*/ 	.word	index@(_Z18octave_kernel_fp32PKfPfiif)
        /*0038*/ 	.word	0x0000001d


	//----- nvinfo : EIATTR_FRAME_SIZE
	.align		4
.L_10:
        /*003c*/ 	.byte	0x04, 0x11
        /*003e*/ 	.short	(.L_12 - .L_11)
	.align		4
.L_11:
        /*0040*/ 	.word	index@($_Z18octave_kernel_fp32PKfPfiif$__internal_accurate_pow)
        /*0044*/ 	.word	0x00000000


	//----- nvinfo : EIATTR_FRAME_SIZE
	.align		4
.L_12:
        /*0048*/ 	.byte	0x04, 0x11
        /*004a*/ 	.short	(.L_14 - .L_13)
	.align		4
.L_13:
        /*004c*/ 	.word	index@($__internal_1_$__cuda_sm3x_div_rn_noftz_f32_slowpath)
        /*0050*/ 	.word	0x00000000


	//----- nvinfo : EIATTR_FRAME_SIZE
	.align		4
.L_14:
        /*0054*/ 	.byte	0x04, 0x11
        /*0056*/ 	.short	(.L_16 - .L_15)
	.align		4
.L_15:
        /*0058*/ 	.word	index@(_Z18octave_kernel_fp32PKfPfiif)
        /*005c*/ 	.word	0x00000000


	//----- nvinfo : EIATTR_REGCOUNT
	.align		4
.L_16:
        /*0060*/ 	.byte	0x04, 0x2f
        /*0062*/ 	.short	(.L_18 - .L_17)
	.align		4
.L_17:
        /*0064*/ 	.word	index@(_Z18octave_kernel_fp16PK6__halfPS_iiS_)
        /*0068*/ 	.word	0x0000001d


	//----- nvinfo : EIATTR_FRAME_SIZE
	.align		4
.L_18:
        /*006c*/ 	.byte	0x04, 0x11
        /*006e*/ 	.short	(.L_20 - .L_19)
	.align		4
.L_19:
        /*0070*/ 	.word	index@($_Z18octave_kernel_fp16PK6__halfPS_iiS_$__internal_accurate_pow)
        /*0074*/ 	.word	0x00000000


	//----- nvinfo : EIATTR_FRAME_SIZE
	.align		4
.L_20:
        /*0078*/ 	.byte	0x04, 0x11
        /*007a*/ 	.short	(.L_22 - .L_21)
	.align		4
.L_21:
        /*007c*/ 	.word	index@($__internal_0_$__cuda_sm3x_div_rn_noftz_f32_slowpath)
        /*0080*/ 	.word	0x00000000


	//----- nvinfo : EIATTR_FRAME_SIZE
	.align		4
.L_22:
        /*0084*/ 	.byte	0x04, 0x11
        /*0086*/ 	.short	(.L_24 - .L_23)
	.align		4
.L_23:
        /*0088*/ 	.word	index@(_Z18octave_kernel_fp16PK6__halfPS_iiS_)
        /*008c*/ 	.word	0x00000000


	//----- nvinfo : EIATTR_REGCOUNT
	.align		4
.L_24:
        /*0090*/ 	.byte	0x04, 0x2f
        /*0092*/ 	.short	(.L_26 - .L_25)
	.align		4
.L_25:
        /*0094*/ 	.word	index@(_Z17octave_kernel_fp8PK13__nv_fp8_e4m3PS_ii6__half)
        /*0098*/ 	.word	0x00000006


	//----- nvinfo : EIATTR_FRAME_SIZE
	.align		4
.L_26:
        /*009c*/ 	.byte	0x04, 0x11
        /*009e*/ 	.short	(.L_28 - .L_27)
	.align		4
.L_27:
        /*00a0*/ 	.word	index@(_Z17octave_kernel_fp8PK13__nv_fp8_e4m3PS_ii6__half)
        /*00a4*/ 	.word	0x00000000


	//----- nvinfo : EIATTR_MIN_STACK_SIZE
	.align		4
.L_28:
        /*00a8*/ 	.byte	0x04, 0x12
        /*00aa*/ 	.short	(.L_30 - .L_29)
	.align		4
.L_29:
        /*00ac*/ 	.word	index@(_Z17octave_kernel_fp8PK13__nv_fp8_e4m3PS_ii6__half)
        /*00b0*/ 	.word	0x00000000


	//----- nvinfo : EIATTR_MIN_STACK_SIZE
	.align		4
.L_30:
        /*00b4*/ 	.byte	0x04, 0x12
        /*00b6*/ 	.short	(.L_32 - .L_31)
	.align		4
.L_31:
        /*00b8*/ 	.word	index@(_Z18octave_kernel_fp16PK6__halfPS_iiS_)
        /*00bc*/ 	.word	0x00000000


	//----- nvinfo : EIATTR_MIN_STACK_SIZE
	.align		4
.L_32:
        /*00c0*/ 	.byte	0x04, 0x12
        /*00c2*/ 	.short	(.L_34 - .L_33)
	.align		4
.L_33:
        /*00c4*/ 	.word	index@(_Z18octave_kernel_fp32PKfPfiif)
        /*00c8*/ 	.word	0x00000000


	//----- nvinfo : EIATTR_MIN_STACK_SIZE
	.align		4
.L_34:
        /*00cc*/ 	.byte	0x04, 0x12
        /*00ce*/ 	.short	(.L_36 - .L_35)
	.align		4
.L_35:
        /*00d0*/ 	.word	index@(_Z18octave_kernel_fp64PKdPdiid)
        /*00d4*/ 	.word	0x00000000
.L_36:


//--------------------- .nv.compat                --------------------------
	.section	.nv.compat,"",@"SHT_CUDA_COMPAT_INFO"
	.align	4
        /*0000*/ 	.byte	0x02, 0x09, 0x00, 0x00, 0x02, 0x02, 0x01, 0x00, 0x02, 0x05, 0x05, 0x00, 0x03, 0x07, 0x01, 0x01
        /*0010*/ 	.byte	0x02, 0x03, 0x00, 0x00, 0x02, 0x06, 0x01, 0x00, 0x04, 0x0b, 0x08, 0x00, 0x01, 0x00, 0x00, 0x00
        /*0020*/ 	.byte	0x00, 0x00, 0x00, 0x00


//--------------------- .nv.info._Z17octave_kernel_fp8PK13__nv_fp8_e4m3PS_ii6__half --------------------------
	.section	.nv.info._Z17octave_kernel_fp8PK13__nv_fp8_e4m3PS_ii6__half,"",@"SHT_CUDA_INFO"
	.sectionflags	@""
	.align	4


	//----- nvinfo : EIATTR_CUDA_API_VERSION
	.align		4
        /*0000*/ 	.byte	0x04, 0x37
        /*0002*/ 	.short	(.L_38 - .L_37)
.L_37:
        /*0004*/ 	.word	0x00000082


	//----- nvinfo : EIATTR_KPARAM_INFO
	.align		4
.L_38:
        /*0008*/ 	.byte	0x04, 0x17
        /*000a*/ 	.short	(.L_40 - .L_39)
.L_39:
        /*000c*/ 	.word	0x00000000
        /*0010*/ 	.short	0x0004
        /*0012*/ 	.short	0x0018
        /*0014*/ 	.byte	0x00, 0xf0, 0x09, 0x00


	//----- nvinfo : EIATTR_KPARAM_INFO
	.align		4
.L_40:
        /*0018*/ 	.byte	0x04, 0x17
        /*001a*/ 	.short	(.L_42 - .L_41)
.L_41:
        /*001c*/ 	.word	0x00000000
        /*0020*/ 	.short	0x0003
        /*0022*/ 	.short	0x0014
        /*0024*/ 	.byte	0x00, 0xf0, 0x11, 0x00


	//----- nvinfo : EIATTR_KPARAM_INFO
	.align		4
.L_42:
        /*0028*/ 	.byte	0x04, 0x17
        /*002a*/ 	.short	(.L_44 - .L_43)
.L_43:
        /*002c*/ 	.word	0x00000000
        /*0030*/ 	.short	0x0002
        /*0032*/ 	.short	0x0010
        /*0034*/ 	.byte	0x00, 0xf0, 0x11, 0x00


	//----- nvinfo : EIATTR_KPARAM_INFO
	.align		4
.L_44:
        /*0038*/ 	.byte	0x04, 0x17
        /*003a*/ 	.short	(.L_46 - .L_45)
.L_45:
        /*003c*/ 	.word	0x00000000
        /*0040*/ 	.short	0x0001
        /*0042*/ 	.short	0x0008
        /*0044*/ 	.byte	0x00, 0xf5, 0x21, 0x00


	//----- nvinfo : EIATTR_KPARAM_INFO
	.align		4
.L_46:
        /*0048*/ 	.byte	0x04, 0x17
        /*004a*/ 	.short	(.L_48 - .L_47)
.L_47:
        /*004c*/ 	.word	0x00000000
        /*0050*/ 	.short	0x0000
        /*0052*/ 	.short	0x0000
        /*0054*/ 	.byte	0x00, 0xf5, 0x21, 0x00


	//----- nvinfo : EIATTR_SPARSE_MMA_MASK
	.align		4
.L_48:
        /*0058*/ 	.byte	0x03, 0x50
        /*005a*/ 	.short	0x0000


	//----- nvinfo : EIATTR_MAXREG_COUNT
	.align		4
        /*005c*/ 	.byte	0x03, 0x1b
        /*005e*/ 	.short	0x00ff


	//----- nvinfo : EIATTR_MERCURY_ISA_VERSION
	.align		4
        /*0060*/ 	.byte	0x03, 0x5f
        /*0062*/ 	.short	0x0101


	//----- nvinfo : EIATTR_VRC_CTA_INIT_COUNT
	.align		4
        /*0064*/ 	.byte	0x02, 0x4a
	.zero		1
	.zero		1


	//----- nvinfo : EIATTR_EXIT_INSTR_OFFSETS
	.align		4
        /*0068*/ 	.byte	0x04, 0x1c
        /*006a*/ 	.short	(.L_50 - .L_49)


	//   ....[0]....
.L_49:
        /*006c*/ 	.word	0x00000070


	//   ....[1]....
        /*0070*/ 	.word	0x000000d0


	//----- nvinfo : EIATTR_CBANK_PARAM_SIZE
	.align		4
.L_50:
        /*0074*/ 	.byte	0x03, 0x19
        /*0076*/ 	.short	0x001a


	//----- nvinfo : EIATTR_PARAM_CBANK
	.align		4
        /*0078*/ 	.byte	0x04, 0x0a
        /*007a*/ 	.short	(.L_52 - .L_51)
	.align		4
.L_51:
        /*007c*/ 	.word	index@(.nv.constant0._Z17octave_kernel_fp8PK13__nv_fp8_e4m3PS_ii6__half)
        /*0080*/ 	.short	0x0380
        /*0082*/ 	.short	0x001a


	//----- nvinfo : EIATTR_SW_WAR
	.align		4
.L_52:
        /*0084*/ 	.byte	0x04, 0x36
        /*0086*/ 	.short	(.L_54 - .L_53)
.L_53:
        /*0088*/ 	.word	0x00000008
.L_54:


//--------------------- .nv.info._Z18octave_kernel_fp16PK6__halfPS_iiS_ --------------------------
	.section	.nv.info._Z18octave_kernel_fp16PK6__halfPS_iiS_,"",@"SHT_CUDA_INFO"
	.sectionflags	@""
	.align	4


	//----- nvinfo : EIATTR_CUDA_API_VERSION
	.align		4
        /*0000*/ 	.byte	0x04, 0x37
        /*0002*/ 	.short	(.L_56 - .L_55)
.L_55:
        /*0004*/ 	.word	0x00000082


	//----- nvinfo : EIATTR_KPARAM_INFO
	.align		4
.L_56:
        /*0008*/ 	.byte	0x04, 0x17
        /*000a*/ 	.short	(.L_58 - .L_57)
.L_57:
        /*000c*/ 	.word	0x00000000
        /*0010*/ 	.short	0x0004
        /*0012*/ 	.short	0x0018
        /*0014*/ 	.byte	0x00, 0xf0, 0x09, 0x00


	//----- nvinfo : EIATTR_KPARAM_INFO
	.align		4
.L_58:
        /*0018*/ 	.byte	0x04, 0x17
        /*001a*/ 	.short	(.L_60 - .L_59)
.L_59:
        /*001c*/ 	.word	0x00000000
        /*0020*/ 	.short	0x0003
        /*0022*/ 	.short	0x0014
        /*0024*/ 	.byte	0x00, 0xf0, 0x11, 0x00


	//----- nvinfo : EIATTR_KPARAM_INFO
	.align		4
.L_60:
        /*0028*/ 	.byte	0x04, 0x17
        /*002a*/ 	.short	(.L_62 - .L_61)
.L_61:
        /*002c*/ 	.word	0x00000000
        /*0030*/ 	.short	0x0002
        /*0032*/ 	.short	0x0010
        /*0034*/ 	.byte	0x00, 0xf0, 0x11, 0x00


	//----- nvinfo : EIATTR_KPARAM_INFO
	.align		4
.L_62:
        /*0038*/ 	.byte	0x04, 0x17
        /*003a*/ 	.short	(.L_64 - .L_63)
.L_63:
        /*003c*/ 	.word	0x00000000
        /*0040*/ 	.short	0x0001
        /*0042*/ 	.short	0x0008
        /*0044*/ 	.byte	0x00, 0xf5, 0x21, 0x00


	//----- nvinfo : EIATTR_KPARAM_INFO
	.align		4
.L_64:
        /*0048*/ 	.byte	0x04, 0x17
        /*004a*/ 	.short	(.L_66 - .L_65)
.L_65:
        /*004c*/ 	.word	0x00000000
        /*0050*/ 	.short	0x0000
        /*0052*/ 	.short	0x0000
        /*0054*/ 	.byte	0x00, 0xf5, 0x21, 0x00


	//----- nvinfo : EIATTR_SPARSE_MMA_MASK
	.align		4
.L_66:
        /*0058*/ 	.byte	0x03, 0x50
        /*005a*/ 	.short	0x0000


	//----- nvinfo : EIATTR_MAXREG_COUNT
	.align		4
        /*005c*/ 	.byte	0x03, 0x1b
        /*005e*/ 	.short	0x00ff


	//----- nvinfo : EIATTR_MERCURY_ISA_VERSION
	.align		4
        /*0060*/ 	.byte	0x03, 0x5f
        /*0062*/ 	.short	0x0101


	//----- nvinfo : EIATTR_VRC_CTA_INIT_COUNT
	.align		4
        /*0064*/ 	.byte	0x02, 0x4a
	.zero		1
	.zero		1


	//----- nvinfo : EIATTR_EXIT_INSTR_OFFSETS
	.align		4
        /*0068*/ 	.byte	0x04, 0x1c
        /*006a*/ 	.short	(.L_68 - .L_67)


	//   ....[0]....
.L_67:
        /*006c*/ 	.word	0x00000070


	//   ....[1]....
        /*0070*/ 	.word	0x00000ed0


	//----- nvinfo : EIATTR_CRS_STACK_SIZE
	.align		4
.L_68:
        /*0074*/ 	.byte	0x04, 0x1e
        /*0076*/ 	.short	(.L_70 - .L_69)
.L_69:
        /*0078*/ 	.word	0x00000000


	//----- nvinfo : EIATTR_CBANK_PARAM_SIZE
	.align		4
.L_70:
        /*007c*/ 	.byte	0x03, 0x19
        /*007e*/ 	.short	0x001a


	//----- nvinfo : EIATTR_PARAM_CBANK
	.align		4
        /*0080*/ 	.byte	0x04, 0x0a
        /*0082*/ 	.short	(.L_72 - .L_71)
	.align		4
.L_71:
        /*0084*/ 	.word	index@(.nv.constant0._Z18octave_kernel_fp16PK6__halfPS_iiS_)
        /*0088*/ 	.short	0x0380
        /*008a*/ 	.short	0x001a


	//----- nvinfo : EIATTR_SW_WAR
	.align		4
.L_72:
        /*008c*/ 	.byte	0x04, 0x36
        /*008e*/ 	.short	(.L_74 - .L_73)
.L_73:
        /*0090*/ 	.word	0x00000008
.L_74:


//--------------------- .nv.info._Z18octave_kernel_fp32PKfPfiif --------------------------
	.section	.nv.info._Z18octave_kernel_fp32PKfPfiif,"",@"SHT_CUDA_INFO"
	.sectionflags	@""
	.align	4


	//----- nvinfo : EIATTR_CUDA_API_VERSION
	.align		4
        /*0000*/ 	.byte	0x04, 0x37
        /*0002*/ 	.short	(.L_76 - .L_75)
.L_75:
        /*0004*/ 	.word	0x00000082


	//----- nvinfo : EIATTR_KPARAM_INFO
	.align		4
.L_76:
        /*0008*/ 	.byte	0x04, 0x17
        /*000a*/ 	.short	(.L_78 - .L_77)
.L_77:
        /*000c*/ 	.word	0x00000000
        /*0010*/ 	.short	0x0004
        /*0012*/ 	.short	0x0018
        /*0014*/ 	.byte	0x00, 0xf0, 0x11, 0x00


	//----- nvinfo : EIATTR_KPARAM_INFO
	.align		4
.L_78:
        /*0018*/ 	.byte	0x04, 0x17
        /*001a*/ 	.short	(.L_80 - .L_79)
.L_79:
        /*001c*/ 	.word	0x00000000
        /*0020*/ 	.short	0x0003
        /*0022*/ 	.short	0x0014
        /*0024*/ 	.byte	0x00, 0xf0, 0x11, 0x00


	//----- nvinfo : EIATTR_KPARAM_INFO
	.align		4
.L_80:
        /*0028*/ 	.byte	0x04, 0x17
        /*002a*/ 	.short	(.L_82 - .L_81)
.L_81:
        /*002c*/ 	.word	0x00000000
        /*0030*/ 	.short	0x0002
        /*0032*/ 	.short	0x0010
        /*0034*/ 	.byte	0x00, 0xf0, 0x11, 0x00


	//----- nvinfo : EIATTR_KPARAM_INFO
	.align		4
.L_82:
        /*0038*/ 	.byte	0x04, 0x17
        /*003a*/ 	.short	(.L_84 - .L_83)
.L_83:
        /*003c*/ 	.word	0x00000000
        /*0040*/ 	.short	0x0001
        /*0042*/ 	.short	0x0008
        /*0044*/ 	.byte	0x00, 0xf5, 0x21, 0x00


	//----- nvinfo : EIATTR_KPARAM_INFO
	.align		4
.L_84:
        /*0048*/ 	.byte	0x04, 0x17
        /*004a*/ 	.short	(.L_86 - .L_85)
.L_85:
        /*004c*/ 	.word	0x00000000
        /*0050*/ 	.short	0x0000
        /*0052*/ 	.short	0x0000
        /*0054*/ 	.byte	0x00, 0xf5, 0x21, 0x00


	//----- nvinfo : EIATTR_SPARSE_MMA_MASK
	.align		4
.L_86:
        /*0058*/ 	.byte	0x03, 0x50
        /*005a*/ 	.short	0x0000


	//----- nvinfo : EIATTR_MAXREG_COUNT
	.align		4
        /*005c*/ 	.byte	0x03, 0x1b
        /*005e*/ 	.short	0x00ff


	//----- nvinfo : EIATTR_MERCURY_ISA_VERSION
	.align		4
        /*0060*/ 	.byte	0x03, 0x5f
        /*0062*/ 	.short	0x0101


	//----- nvinfo : EIATTR_VRC_CTA_INIT_COUNT
	.align		4
        /*0064*/ 	.byte	0x02, 0x4a
	.zero		1
	.zero		1


	//----- nvinfo : EIATTR_EXIT_INSTR_OFFSETS
	.align		4
        /*0068*/ 	.byte	0x04, 0x1c
        /*006a*/ 	.short	(.L_88 - .L_87)


	//   ....[0]....
.L_87:
        /*006c*/ 	.word	0x00000070


	//   ....[1]....
        /*0070*/ 	.word	0x00000ea0


	//----- nvinfo : EIATTR_CRS_STACK_SIZE
	.align		4
.L_88:
        /*0074*/ 	.byte	0x04, 0x1e
        /*0076*/ 	.short	(.L_90 - .L_89)
.L_89:
        /*0078*/ 	.word	0x00000000


	//----- nvinfo : EIATTR_CBANK_PARAM_SIZE
	.align		4
.L_90:
        /*007c*/ 	.byte	0x03, 0x19
        /*007e*/ 	.short	0x001c


	//----- nvinfo : EIATTR_PARAM_CBANK
	.align		4
        /*0080*/ 	.byte	0x04, 0x0a
        /*0082*/ 	.short	(.L_92 - .L_91)
	.align		4
.L_91:
        /*0084*/ 	.word	index@(.nv.constant0._Z18octave_kernel_fp32PKfPfiif)
        /*0088*/ 	.short	0x0380
        /*008a*/ 	.short	0x001c


	//----- nvinfo : EIATTR_SW_WAR
	.align		4
.L_92:
        /*008c*/ 	.byte	0x04, 0x36
        /*008e*/ 	.short	(.L_94 - .L_93)
.L_93:
        /*0090*/ 	.word	0x00000008
.L_94:


//--------------------- .nv.info._Z18octave_kernel_fp64PKdPdiid --------------------------
	.section	.nv.info._Z18octave_kernel_fp64PKdPdiid,"",@"SHT_CUDA_INFO"
	.sectionflags	@""
	.align	4


	//----- nvinfo : EIATTR_CUDA_API_VERSION
	.align		4
        /*0000*/ 	.byte	0x04, 0x37
        /*0002*/ 	.short	(.L_96 - .L_95)
.L_95:
        /*0004*/ 	.word	0x00000082


	//----- nvinfo : EIATTR_KPARAM_INFO
	.align		4
.L_96:
        /*0008*/ 	.byte	0x04, 0x17
        /*000a*/ 	.short	(.L_98 - .L_97)
.L_97:
        /*000c*/ 	.word	0x00000000
        /*0010*/ 	.short	0x0004
        /*0012*/ 	.short	0x0018
        /*0014*/ 	.byte	0x00, 0xf0, 0x21, 0x00


	//----- nvinfo : EIATTR_KPARAM_INFO
	.align		4
.L_98:
        /*0018*/ 	.byte	0x04, 0x17
        /*001a*/ 	.short	(.L_100 - .L_99)
.L_99:
        /*001c*/ 	.word	0x00000000
        /*0020*/ 	.short	0x0003
        /*0022*/ 	.short	0x0014
        /*0024*/ 	.byte	0x00, 0xf0, 0x11, 0x00


	//----- nvinfo : EIATTR_KPARAM_INFO
	.align		4
.L_100:
        /*0028*/ 	.byte	0x04, 0x17
        /*002a*/ 	.short	(.L_102 - .L_101)
.L_101:
        /*002c*/ 	.word	0x00000000
        /*0030*/ 	.short	0x0002
        /*0032*/ 	.short	0x0010
        /*0034*/ 	.byte	0x00, 0xf0, 0x11, 0x00


	//----- nvinfo : EIATTR_KPARAM_INFO
	.align		4
.L_102:
        /*0038*/ 	.byte	0x04, 0x17
        /*003a*/ 	.short	(.L_104 - .L_103)
.L_103:
        /*003c*/ 	.word	0x00000000
        /*0040*/ 	.short	0x0001
        /*0042*/ 	.short	0x0008
        /*0044*/ 	.byte	0x00, 0xf5, 0x21, 0x00


	//----- nvinfo : EIATTR_KPARAM_INFO
	.align		4
.L_104:
        /*0048*/ 	.byte	0x04, 0x17
        /*004a*/ 	.short	(.L_106 - .L_105)
.L_105:
        /*004c*/ 	.word	0x00000000
        /*0050*/ 	.short	0x0000
        /*0052*/ 	.short	0x0000
        /*0054*/ 	.byte	0x00, 0xf5, 0x21, 0x00


	//----- nvinfo : EIATTR_SPARSE_MMA_MASK
	.align		4
.L_106:
        /*0058*/ 	.byte	0x03, 0x50
        /*005a*/ 	.short	0x0000


	//----- nvinfo : EIATTR_MAXREG_COUNT
	.align		4
        /*005c*/ 	.byte	0x03, 0x1b
        /*005e*/ 	.short	0x00ff


	//----- nvinfo : EIATTR_MERCURY_ISA_VERSION
	.align		4
        /*0060*/ 	.byte	0x03, 0x5f
        /*0062*/ 	.short	0x0101


	//----- nvinfo : EIATTR_VRC_CTA_INIT_COUNT
	.align		4
        /*0064*/ 	.byte	0x02, 0x4a
	.zero		1
	.zero		1


	//----- nvinfo : EIATTR_EXIT_INSTR_OFFSETS
	.align		4
        /*0068*/ 	.byte	0x04, 0x1c
        /*006a*/ 	.short	(.L_108 - .L_107)


	//   ....[0]....
.L_107:
        /*006c*/ 	.word	0x00000070


	//   ....[1]....
        /*0070*/ 	.word	0x00001410


	//----- nvinfo : EIATTR_CRS_STACK_SIZE
	.align		4
.L_108:
        /*0074*/ 	.byte	0x04, 0x1e
        /*0076*/ 	.short	(.L_110 - .L_109)
.L_109:
        /*0078*/ 	.word	0x00000000


	//----- nvinfo : EIATTR_CBANK_PARAM_SIZE
	.align		4
.L_110:
        /*007c*/ 	.byte	0x03, 0x19
        /*007e*/ 	.short	0x0020


	//----- nvinfo : EIATTR_PARAM_CBANK
	.align		4
        /*0080*/ 	.byte	0x04, 0x0a
        /*0082*/ 	.short	(.L_112 - .L_111)
	.align		4
.L_111:
        /*0084*/ 	.word	index@(.nv.constant0._Z18octave_kernel_fp64PKdPdiid)
        /*0088*/ 	.short	0x0380
        /*008a*/ 	.short	0x0020


	//----- nvinfo : EIATTR_SW_WAR
	.align		4
.L_112:
        /*008c*/ 	.byte	0x04, 0x36
        /*008e*/ 	.short	(.L_114 - .L_113)
.L_113:
        /*0090*/ 	.word	0x00000008
.L_114:


//--------------------- .nv.callgraph             --------------------------
	.section	.nv.callgraph,"",@"SHT_CUDA_CALLGRAPH"
	.align	4
	.sectionentsize	8
	.align		4
        /*0000*/ 	.word	0x00000000
	.align		4
        /*0004*/ 	.word	0xffffffff
	.align		4
        /*0008*/ 	.word	0x00000000
	.align		4
        /*000c*/ 	.word	0xfffffffe
	.align		4
        /*0010*/ 	.word	0x00000000
	.align		4
        /*0014*/ 	.word	0xfffffffd
	.align		4
        /*0018*/ 	.word	0x00000000
	.align		4
        /*001c*/ 	.word	0xfffffffc


//--------------------- .nv.constant3             --------------------------
	.section	.nv.constant3,"a",@progbits
	.align	8
.nv.constant3:
	.type		k_base,@object
	.size		k_base,(.L_0 - k_base)
k_base:
	.zero		8
.L_0:


//--------------------- .text._Z17octave_kernel_fp8PK13__nv_fp8_e4m3PS_ii6__half --------------------------
	.section	.text._Z17octave_kernel_fp8PK13__nv_fp8_e4m3PS_ii6__half,"ax",@progbits
	.align	128
        .global         _Z17octave_kernel_fp8PK13__nv_fp8_e4m3PS_ii6__half
        .type           _Z17octave_kernel_fp8PK13__nv_fp8_e4m3PS_ii6__half,@function
        .size           _Z17octave_kernel_fp8PK13__nv_fp8_e4m3PS_ii6__half,(.L_x_79 - _Z17octave_kernel_fp8PK13__nv_fp8_e4m3PS_ii6__half)
        .other          _Z17octave_kernel_fp8PK13__nv_fp8_e4m3PS_ii6__half,@"STO_CUDA_ENTRY STV_DEFAULT"
_Z17octave_kernel_fp8PK13__nv_fp8_e4m3PS_ii6__half:
.text._Z17octave_kernel_fp8PK13__nv_fp8_e4m3PS_ii6__half:
[----:B------:R-:W-:Y:S01]  /*0000*/  LDC R1, c[0x0][0x37c] ;  /* 0x0000df00ff017b82 */ /* 0x000fe20000000800 */
[----:B------:R-:W0:Y:S07]  /*0010*/  S2R R3, SR_TID.X ;  /* 0x0000000000037919 */ /* 0x000e2e0000002100 */
[----:B------:R-:W0:Y:S01]  /*0020*/  S2UR UR4, SR_CTAID.X ;  /* 0x00000000000479c3 */ /* 0x000e220000002500 */
[----:B------:R-:W1:Y:S07]  /*0030*/  LDCU UR5, c[0x0][0x394] ;  /* 0x00007280ff0577ac */ /* 0x000e6e0008000800 */
[----:B------:R-:W0:Y:S02]  /*0040*/  LDC R0, c[0x0][0x360] ;  /* 0x0000d800ff007b82 */ /* 0x000e240000000800 */
[----:B0-----:R-:W-:-:S05]  /*0050*/  IMAD R0, R0, UR4, R3 ;  /* 0x0000000400007c24 */ /* 0x001fca000f8e0203 */
[----:B-1----:R-:W-:-:S13]  /*0060*/  ISETP.GE.AND P0, PT, R0, UR5, PT ;  /* 0x0000000500007c0c */ /* 0x002fda000bf06270 */
[----:B------:R-:W-:Y:S05]  /*0070*/  @P0 EXIT ;  /* 0x000000000000094d */ /* 0x000fea0003800000 */
[----:B------:R-:W0:Y:S01]  /*0080*/  LDCU.64 UR6, c[0x0][0x388] ;  /* 0x00007100ff0677ac */ /* 0x000e220008000a00 */
[----:B------:R-:W1:Y:S01]  /*0090*/  LDCU.64 UR4, c[0x0][0x358] ;  /* 0x00006b00ff0477ac */ /* 0x000e620008000a00 */
[----:B0-----:R-:W-:-:S04]  /*00a0*/  IADD3 R2, P0, PT, R0, UR6, RZ ;  /* 0x0000000600027c10 */ /* 0x001fc8000ff1e0ff */
[----:B------:R-:W-:-:S05]  /*00b0*/  LEA.HI.X.SX32 R3, R0, UR7, 0x1, P0 ;  /* 0x0000000700037c11 */ /* 0x000fca00080f0eff */
[----:B-1----:R-:W-:Y:S01]  /*00c0*/  STG.E.U8 desc[UR4][R2.64], RZ ;  /* 0x000000ff02007986 */ /* 0x002fe2000c101104 */
[----:B------:R-:W-:Y:S05]  /*00d0*/  EXIT ;  /* 0x000000000000794d */ /* 0x000fea0003800000 */
.L_x_0:
[----:B------:R-:W-:-:S00]  /*00e0*/  BRA `(.L_x_0) ;  /* 0xfffffffc00fc7947 */ /* 0x000fc0000383ffff */
[----:B------:R-:W-:-:S00]  /*00f0*/  NOP ;  /* 0x0000000000007918 */ /* 0x000fc00000000000 */
        /* <DEDUP_REMOVED lines=8> */
.L_x_79:


//--------------------- .text._Z18octave_kernel_fp16PK6__halfPS_iiS_ --------------------------
	.section	.text._Z18octave_kernel_fp16PK6__halfPS_iiS_,"ax",@progbits
	.align	128
        .global         _Z18octave_kernel_fp16PK6__halfPS_iiS_
        .type           _Z18octave_kernel_fp16PK6__halfPS_iiS_,@function
        .size           _Z18octave_kernel_fp16PK6__halfPS_iiS_,(.L_x_74 - _Z18octave_kernel_fp16PK6__halfPS_iiS_)
        .other          _Z18octave_kernel_fp16PK6__halfPS_iiS_,@"STO_CUDA_ENTRY STV_DEFAULT"
_Z18octave_kernel_fp16PK6__halfPS_iiS_:
.text._Z18octave_kernel_fp16PK6__halfPS_iiS_:
        /* <DEDUP_REMOVED lines=8> */
[----:B------:R-:W0:Y:S01]  /*0080*/  I2F.F64 R4, R2 ;  /* 0x0000000200047312 */ /* 0x000e220000201c00 */
[----:B------:R-:W-:Y:S01]  /*0090*/  BSSY.RECONVERGENT B0, `(.L_x_1) ;  /* 0x000000b000007945 */ /* 0x000fe20003800200 */
[----:B0-----:R-:W-:-:S04]  /*00a0*/  SHF.R.U32.HI R0, RZ, 0x14, R5 ;  /* 0x00000014ff007819 */ /* 0x001fc80000011605 */
[----:B------:R-:W-:-:S05]  /*00b0*/  LOP3.LUT R0, R0, 0x7ff, RZ, 0xc0, !PT ;  /* 0x000007ff00007812 */ /* 0x000fca00078ec0ff */
[----:B------:R-:W-:Y:S01]  /*00c0*/  VIADD R7, R0, 0xfffffc0c ;  /* 0xfffffc0c00077836 */ /* 0x000fe20000000000 */
[----:B------:R-:W-:-:S04]  /*00d0*/  MOV R0, 0x140 ;  /* 0x0000014000007802 */ /* 0x000fc80000000f00 */
[CC--:B------:R-:W-:Y:S02]  /*00e0*/  SHF.L.U32 R3, R4.reuse, R7.reuse, RZ ;  /* 0x0000000704037219 */ /* 0x0c0fe400000006ff */
[----:B------:R-:W-:Y:S02]  /*00f0*/  SHF.L.U64.HI R26, R4, R7, R5 ;  /* 0x00000007041a7219 */ /* 0x000fe40000010205 */
[----:B------:R-:W-:-:S04]  /*0100*/  ISETP.NE.U32.AND P0, PT, R3, RZ, PT ;  /* 0x000000ff0300720c */ /* 0x000fc80003f05070 */
[----:B------:R-:W-:-:S04]  /*0110*/  ISETP.NE.AND.EX P0, PT, R26, -0x80000000, PT, P0 ;  /* 0x800000001a00780c */ /* 0x000fc80003f05300 */
[----:B------:R-:W-:-:S13]  /*0120*/  PLOP3.LUT P0, PT, P0, PT, PT, 0x8, 0x80 ;  /* 0x000000000080781c */ /* 0x000fda000070e170 */
[----:B------:R-:W-:Y:S05]  /*0130*/  CALL.REL.NOINC `($_Z18octave_kernel_fp16PK6__halfPS_iiS_$__internal_accurate_pow) ;  /* 0x0000001400047944 */ /* 0x000fea0003c00000 */
[----:B------:R-:W-:Y:S05]  /*0140*/  BSYNC.RECONVERGENT B0 ;  /* 0x0000000000007941 */ /* 0x000fea0003800200 */
.L_x_1:
[----:B------:R-:W0:Y:S01]  /*0150*/  LDC.64 R6, c[0x3][RZ] ;  /* 0x00c00000ff067b82 */ /* 0x000e220000000a00 */
[----:B------:R-:W-:Y:S02]  /*0160*/  IMAD.MOV.U32 R8, RZ, RZ, R15 ;  /* 0x000000ffff087224 */ /* 0x000fe400078e000f */
[----:B------:R-:W-:-:S05]  /*0170*/  IMAD.MOV.U32 R9, RZ, RZ, R12 ;  /* 0x000000ffff097224 */ /* 0x000fca00078e000c */
[----:B------:R-:W1:Y:S01]  /*0180*/  LDC R13, c[0x3][0x4] ;  /* 0x00c00100ff0d7b82 */ /* 0x000e620000000800 */
[----:B------:R-:W-:-:S07]  /*0190*/  DADD R10, -RZ, -R8 ;  /* 0x00000000ff0a7229 */ /* 0x000fce0000000908 */
[----:B------:R-:W2:Y:S03]  /*01a0*/  LDC.U16 R14, c[0x0][0x398] ;  /* 0x0000e600ff0e7b82 */ /* 0x000ea60000000400 */
[----:B------:R-:W-:Y:S02]  /*01b0*/  FSEL R0, R10, R15, P0 ;  /* 0x0000000f0a007208 */ /* 0x000fe40000000000 */
[----:B------:R-:W-:Y:S01]  /*01c0*/  FSEL R11, R11, R12, P0 ;  /* 0x0000000c0b0b7208 */ /* 0x000fe20000000000 */
[----:B0-----:R-:W-:Y:S02]  /*01d0*/  DSETP.NEU.AND P3, PT, R6, RZ, PT ;  /* 0x000000ff0600722a */ /* 0x001fe40003f6d000 */
[----:B------:R-:W-:Y:S01]  /*01e0*/  DADD R8, R4, R6 ;  /* 0x0000000004087229 */ /* 0x000fe20000000006 */
[----:B-1----:R-:W-:-:S09]  /*01f0*/  ISETP.GE.AND P1, PT, R13, RZ, PT ;  /* 0x000000ff0d00720c */ /* 0x002fd20003f26270 */
[----:B------:R-:W-:Y:S02]  /*0200*/  LOP3.LUT R8, R9, 0x7ff00000, RZ, 0xc0, !PT ;  /* 0x7ff0000009087812 */ /* 0x000fe400078ec0ff */
[----:B------:R-:W-:Y:S02]  /*0210*/  FSEL R9, R11, R12, !P1 ;  /* 0x0000000c0b097208 */ /* 0x000fe40004800000 */
[----:B------:R-:W-:Y:S02]  /*0220*/  ISETP.NE.AND P2, PT, R8, 0x7ff00000, PT ;  /* 0x7ff000000800780c */ /* 0x000fe40003f45270 */
[----:B------:R-:W-:Y:S01]  /*0230*/  FSEL R8, R0, R15, !P1 ;  /* 0x0000000f00087208 */ /* 0x000fe20004800000 */
[----:B--2---:R-:W-:Y:S10]  /*0240*/  @P3 BRA `(.L_x_2) ;  /* 0x00000000001c3947 */ /* 0x004ff40003800000 */
[----:B------:R-:W-:Y:S02]  /*0250*/  ISETP.NE.U32.AND P0, PT, R3, RZ, PT ;  /* 0x000000ff0300720c */ /* 0x000fe40003f05070 */
[----:B------:R-:W-:Y:S02]  /*0260*/  ISETP.GE.AND P3, PT, R5, RZ, PT ;  /* 0x000000ff0500720c */ /* 0x000fe40003f66270 */
[----:B------:R-:W-:Y:S02]  /*0270*/  ISETP.NE.AND.EX P0, PT, R26, -0x80000000, PT, P0 ;  /* 0x800000001a00780c */ /* 0x000fe40003f05300 */
[----:B------:R-:W-:-:S11]  /*0280*/  MOV R8, RZ ;  /* 0x000000ff00087202 */ /* 0x000fd60000000f00 */
[----:B------:R-:W-:-:S06]  /*0290*/  DSETP.NEU.AND P0, PT, |R4|, 0.5, !P0 ;  /* 0x3fe000000400742a */ /* 0x000fcc000470d200 */
[----:B------:R-:W-:-:S04]  /*02a0*/  SEL R9, R13, RZ, P0 ;  /* 0x000000ff0d097207 */ /* 0x000fc80000000000 */
[----:B------:R-:W-:-:S07]  /*02b0*/  @!P3 LOP3.LUT R9, R9, 0x7ff00000, RZ, 0xfc, !PT ;  /* 0x7ff000000909b812 */ /* 0x000fce00078efcff */
.L_x_2:
[----:B------:R-:W-:Y:S01]  /*02c0*/  BSSY.RECONVERGENT B0, `(.L_x_3) ;  /* 0x0000010000007945 */ /* 0x000fe20003800200 */
[----:B------:R-:W-:-:S03]  /*02d0*/  HADD2.F32 R3, -RZ, R14.H0_H0 ;  /* 0x2000000eff037230 */ /* 0x000fc60000004100 */
[----:B------:R-:W-:Y:S05]  /*02e0*/  @P2 BRA `(.L_x_4) ;  /* 0x0000000000342947 */ /* 0x000fea0003800000 */
[----:B------:R-:W-:-:S14]  /*02f0*/  DSETP.NAN.AND P2, PT, R6, R6, PT ;  /* 0x000000060600722a */ /* 0x000fdc0003f48000 */
[----:B------:R-:W-:Y:S01]  /*0300*/  @P2 DADD R8, R4, R6 ;  /* 0x0000000004082229 */ /* 0x000fe20000000006 */
[----:B------:R-:W-:Y:S10]  /*0310*/  @P2 BRA `(.L_x_4) ;  /* 0x0000000000282947 */ /* 0x000ff40003800000 */
[----:B------:R-:W-:-:S14]  /*0320*/  DSETP.NEU.AND P2, PT, |R6|, +INF , PT ;  /* 0x7ff000000600742a */ /* 0x000fdc0003f4d200 */
[----:B------:R-:W-:Y:S05]  /*0330*/  @P2 BRA `(.L_x_4) ;  /* 0x0000000000202947 */ /* 0x000fea0003800000 */
[C---:B------:R-:W-:Y:S01]  /*0340*/  ISETP.GE.AND P2, PT, R5.reuse, RZ, PT ;  /* 0x000000ff0500720c */ /* 0x040fe20003f46270 */
[----:B------:R-:W-:Y:S01]  /*0350*/  IMAD.MOV.U32 R8, RZ, RZ, RZ ;  /* 0x000000ffff087224 */ /* 0x000fe200078e00ff */
[----:B------:R-:W-:Y:S02]  /*0360*/  LOP3.LUT R4, R5, 0x7fffffff, RZ, 0xc0, !PT ;  /* 0x7fffffff05047812 */ /* 0x000fe400078ec0ff */
[----:B------:R-:W-:Y:S02]  /*0370*/  SEL R9, RZ, 0x7ff00000, !P2 ;  /* 0x7ff00000ff097807 */ /* 0x000fe40005000000 */
[----:B------:R-:W-:-:S03]  /*0380*/  ISETP.NE.AND P2, PT, R4, 0x3fe00000, PT ;  /* 0x3fe000000400780c */ /* 0x000fc60003f45270 */
[----:B------:R-:W-:-:S05]  /*0390*/  VIADD R0, R9, 0x80000000 ;  /* 0x8000000009007836 */ /* 0x000fca0000000000 */
[----:B------:R-:W-:-:S04]  /*03a0*/  SEL R0, R0, R9, P2 ;  /* 0x0000000900007207 */ /* 0x000fc80001000000 */
[----:B------:R-:W-:-:S07]  /*03b0*/  @!P1 SEL R9, R0, R9, P0 ;  /* 0x0000000900099207 */ /* 0x000fce0000000000 */
.L_x_4:
[----:B------:R-:W-:Y:S05]  /*03c0*/  BSYNC.RECONVERGENT B0 ;  /* 0x0000000000007941 */ /* 0x000fea0003800200 */
.L_x_3:
[----:B------:R-:W0:Y:S01]  /*03d0*/  LDCU UR4, c[0x0][0x390] ;  /* 0x00007200ff0477ac */ /* 0x000e220008000800 */
[----:B------:R-:W-:Y:S01]  /*03e0*/  DSETP.NEU.AND P0, PT, R6, 1, PT ;  /* 0x3ff000000600742a */ /* 0x000fe20003f0d000 */
[----:B------:R-:W1:Y:S01]  /*03f0*/  F2F.F64.F32 R4, R3 ;  /* 0x0000000300047310 */ /* 0x000e620000201800 */
[----:B------:R-:W-:Y:S01]  /*0400*/  ISETP.NE.AND P1, PT, R2, RZ, PT ;  /* 0x000000ff0200720c */ /* 0x000fe20003f25270 */
[----:B------:R-:W2:Y:S03]  /*0410*/  LDCU.64 UR6, c[0x0][0x358] ;  /* 0x00006b00ff0677ac */ /* 0x000ea60008000a00 */
[----:B------:R-:W-:Y:S02]  /*0420*/  FSEL R8, R8, RZ, P0 ;  /* 0x000000ff08087208 */ /* 0x000fe40000000000 */
[----:B------:R-:W-:Y:S02]  /*0430*/  FSEL R9, R9, 1.875, P0 ;  /* 0x3ff0000009097808 */ /* 0x000fe40000000000 */
[----:B------:R-:W-:-:S02]  /*0440*/  FSEL R8, R8, RZ, P1 ;  /* 0x000000ff08087208 */ /* 0x000fc40000800000 */
[----:B------:R-:W-:Y:S01]  /*0450*/  FSEL R9, R9, 1.875, P1 ;  /* 0x3ff0000009097808 */ /* 0x000fe20000800000 */
[----:B0-----:R-:W-:-:S05]  /*0460*/  UISETP.GE.AND UP0, UPT, UR4, 0x1, UPT ;  /* 0x000000010400788c */ /* 0x001fca000bf06270 */
[----:B-1----:R-:W-:Y:S01]  /*0470*/  DMUL R8, R4, R8 ;  /* 0x0000000804087228 */ /* 0x002fe20000000000 */
[----:B------:R-:W-:-:S03]  /*0480*/  PRMT R4, RZ, 0x7610, R4 ;  /* 0x00007610ff047816 */ /* 0x000fc60000000004 */
[----:B--2---:R-:W-:Y:S07]  /*0490*/  BRA.U !UP0, `(.L_x_5) ;  /* 0x0000000908807547 */ /* 0x004fee000b800000 */
[----:B------:R-:W-:Y:S01]  /*04a0*/  I2FP.F32.U32 R10, UR4 ;  /* 0x00000004000a7c45 */ /* 0x000fe20008201000 */
[----:B------:R-:W0:Y:S08]  /*04b0*/  F2F.F32.F64 R6, R8 ;  /* 0x0000000800067310 */ /* 0x000e300000301000 */
[----:B------:R-:W1:Y:S01]  /*04c0*/  MUFU.RCP R5, R10 ;  /* 0x0000000a00057308 */ /* 0x000e620000001000 */
[----:B0-----:R-:W-:-:S07]  /*04d0*/  F2FP.F16.F32.PACK_AB R6, RZ, R6 ;  /* 0x00000006ff06723e */ /* 0x001fce00000000ff */
[----:B------:R-:W0:Y:S01]  /*04e0*/  FCHK P0, R3, R10 ;  /* 0x0000000a03007302 */ /* 0x000e220000000000 */
[----:B-1----:R-:W-:-:S04]  /*04f0*/  FFMA R0, -R10, R5, 1 ;  /* 0x3f8000000a007423 */ /* 0x002fc80000000105 */
[----:B------:R-:W-:-:S04]  /*0500*/  FFMA R0, R5, R0, R5 ;  /* 0x0000000005007223 */ /* 0x000fc80000000005 */
[----:B------:R-:W-:-:S04]  /*0510*/  FFMA R5, R0, R3, RZ ;  /* 0x0000000300057223 */ /* 0x000fc800000000ff */
[----:B------:R-:W-:-:S04]  /*0520*/  FFMA R12, -R10, R5, R3 ;  /* 0x000000050a0c7223 */ /* 0x000fc80000000103 */
[----:B------:R-:W-:Y:S01]  /*0530*/  FFMA R5, R0, R12, R5 ;  /* 0x0000000c00057223 */ /* 0x000fe20000000005 */
[----:B0-----:R-:W-:Y:S06]  /*0540*/  @!P0 BRA `(.L_x_6) ;  /* 0x0000000000148947 */ /* 0x001fec0003800000 */
[----:B------:R-:W-:Y:S01]  /*0550*/  IMAD.MOV.U32 R0, RZ, RZ, R3 ;  /* 0x000000ffff007224 */ /* 0x000fe200078e0003 */
[----:B------:R-:W-:Y:S02]  /*0560*/  MOV R3, R10 ;  /* 0x0000000a00037202 */ /* 0x000fe40000000f00 */
[----:B------:R-:W-:-:S07]  /*0570*/  MOV R8, 0x590 ;  /* 0x0000059000087802 */ /* 0x000fce0000000f00 */
[----:B------:R-:W-:Y:S05]  /*0580*/  CALL.REL.NOINC `($__internal_0_$__cuda_sm3x_div_rn_noftz_f32_slowpath) ;  /* 0x0000000800547944 */ /* 0x000fea0003c00000 */
[----:B------:R-:W-:-:S07]  /*0590*/  IMAD.MOV.U32 R5, RZ, RZ, R0 ;  /* 0x000000ffff057224 */ /* 0x000fce00078e0000 */
.L_x_6:
[----:B------:R-:W0:Y:S01]  /*05a0*/  LDCU UR5, c[0x0][0x390] ;  /* 0x00007200ff0577ac */ /* 0x000e220008000800 */
[----:B------:R-:W-:Y:S01]  /*05b0*/  HADD2.F32 R3, -RZ, R6.H0_H0 ;  /* 0x20000006ff037230 */ /* 0x000fe20000004100 */
[----:B------:R-:W1:Y:S01]  /*05c0*/  LDCU.64 UR8, c[0x0][0x380] ;  /* 0x00007000ff0877ac */ /* 0x000e620008000a00 */
[----:B------:R-:W-:Y:S01]  /*05d0*/  UMOV UR4, URZ ;  /* 0x000000ff00047c82 */ /* 0x000fe20008000000 */
[----:B0-----:R-:W-:-:S12]  /*05e0*/  UIADD3 UR5, UPT, UPT, -UR5, URZ, URZ ;  /* 0x000000ff05057290 */ /* 0x001fd8000fffe1ff */
.L_x_11:
[----:B------:R-:W-:Y:S01]  /*05f0*/  I2FP.F32.U32 R0, UR4 ;  /* 0x0000000400007c45 */ /* 0x000fe20008201000 */
[----:B------:R-:W0:Y:S01]  /*0600*/  MUFU.RCP R6, R3 ;  /* 0x0000000300067308 */ /* 0x000e220000001000 */
[----:B------:R-:W-:Y:S03]  /*0610*/  BSSY.RECONVERGENT B0, `(.L_x_7) ;  /* 0x000000e000007945 */ /* 0x000fe60003800200 */
[----:B------:R-:W-:-:S05]  /*0620*/  FMUL R0, R0, R5 ;  /* 0x0000000500007220 */ /* 0x000fca0000400000 */
[----:B------:R-:W-:-:S05]  /*0630*/  F2FP.F16.F32.PACK_AB R0, RZ, R0 ;  /* 0x00000000ff00723e */ /* 0x000fca00000000ff */
[----:B------:R-:W-:Y:S02]  /*0640*/  HADD2.F32 R0, -RZ, R0.H0_H0 ;  /* 0x20000000ff007230 */ /* 0x000fe40000004100 */
[----:B0-----:R-:W-:Y:S02]  /*0650*/  FFMA R7, -R3, R6, 1 ;  /* 0x3f80000003077423 */ /* 0x001fe40000000106 */
[----:B------:R-:W0:Y:S02]  /*0660*/  FCHK P0, R0, R3 ;  /* 0x0000000300007302 */ /* 0x000e240000000000 */
[----:B------:R-:W-:-:S04]  /*0670*/  FFMA R7, R6, R7, R6 ;  /* 0x0000000706077223 */ /* 0x000fc80000000006 */
[----:B------:R-:W-:-:S04]  /*0680*/  FFMA R6, R0, R7, RZ ;  /* 0x0000000700067223 */ /* 0x000fc800000000ff */
[----:B------:R-:W-:-:S04]  /*0690*/  FFMA R8, -R3, R6, R0 ;  /* 0x0000000603087223 */ /* 0x000fc80000000100 */
[----:B------:R-:W-:Y:S01]  /*06a0*/  FFMA R6, R7, R8, R6 ;  /* 0x0000000807067223 */ /* 0x000fe20000000006 */
[----:B0-----:R-:W-:Y:S06]  /*06b0*/  @!P0 BRA `(.L_x_8) ;  /* 0x00000000000c8947 */ /* 0x001fec0003800000 */
[----:B------:R-:W-:-:S07]  /*06c0*/  MOV R8, 0x6e0 ;  /* 0x000006e000087802 */ /* 0x000fce0000000f00 */
[----:B-1----:R-:W-:Y:S05]  /*06d0*/  CALL.REL.NOINC `($__internal_0_$__cuda_sm3x_div_rn_noftz_f32_slowpath) ;  /* 0x0000000800007944 */ /* 0x002fea0003c00000 */
[----:B------:R-:W-:-:S07]  /*06e0*/  IMAD.MOV.U32 R6, RZ, RZ, R0 ;  /* 0x000000ffff067224 */ /* 0x000fce00078e0000 */
.L_x_8:
[----:B-1----:R-:W-:Y:S05]  /*06f0*/  BSYNC.RECONVERGENT B0 ;  /* 0x0000000000007941 */ /* 0x002fea0003800200 */
.L_x_7:
[----:B------:R-:W-:Y:S01]  /*0700*/  IMAD.MOV.U32 R11, RZ, RZ, R6 ;  /* 0x000000ffff0b7224 */ /* 0x000fe200078e0006 */
[----:B------:R-:W-:Y:S01]  /*0710*/  BSSY.RECONVERGENT B0, `(.L_x_9) ;  /* 0x0000062000007945 */ /* 0x000fe20003800200 */
[----:B------:R-:W-:-:S03]  /*0720*/  IMAD.MOV.U32 R7, RZ, RZ, 0x3dc6b27f ;  /* 0x3dc6b27fff077424 */ /* 0x000fc600078e00ff */
[----:B------:R-:W-:-:S13]  /*0730*/  FSETP.GEU.AND P0, PT, R11, 1.175494350822287508e-38, PT ;  /* 0x008000000b00780b */ /* 0x000fda0003f0e000 */
[----:B------:R-:W-:-:S05]  /*0740*/  @!P0 FMUL R11, R11, 8388608 ;  /* 0x4b0000000b0b8820 */ /* 0x000fca0000400000 */
[----:B------:R-:W-:-:S04]  /*0750*/  IADD3 R0, PT, PT, R11, -0x3f3504f3, RZ ;  /* 0xc0cafb0d0b007810 */ /* 0x000fc80007ffe0ff */
[----:B------:R-:W-:-:S05]  /*0760*/  LOP3.LUT R6, R0, 0xff800000, RZ, 0xc0, !PT ;  /* 0xff80000000067812 */ /* 0x000fca00078ec0ff */
[----:B------:R-:W-:-:S04]  /*0770*/  IMAD.IADD R0, R11, 0x1, -R6 ;  /* 0x000000010b007824 */ /* 0x000fc800078e0a06 */
[----:B------:R-:W-:Y:S01]  /*0780*/  FADD R8, R0, -1 ;  /* 0xbf80000000087421 */ /* 0x000fe20000000000 */
[----:B------:R-:W-:Y:S02]  /*0790*/  FSEL R0, RZ, -23, P0 ;  /* 0xc1b80000ff007808 */ /* 0x000fe40000000000 */
[----:B------:R-:W-:Y:S01]  /*07a0*/  ISETP.GT.U32.AND P0, PT, R11, 0x7f7fffff, PT ;  /* 0x7f7fffff0b00780c */ /* 0x000fe20003f04070 */
[----:B------:R-:W-:-:S04]  /*07b0*/  FFMA R7, R8, R7, -0.16845393180847167969 ;  /* 0xbe2c7f3008077423 */ /* 0x000fc80000000007 */
[----:B------:R-:W-:-:S04]  /*07c0*/  FFMA R7, R8, R7, 0.1716887056827545166 ;  /* 0x3e2fcf2a08077423 */ /* 0x000fc80000000007 */
[----:B------:R-:W-:-:S04]  /*07d0*/  FFMA R7, R8, R7, -0.17900948226451873779 ;  /* 0xbe374e4308077423 */ /* 0x000fc80000000007 */
[----:B------:R-:W-:-:S04]  /*07e0*/  FFMA R7, R8, R7, 0.20512372255325317383 ;  /* 0x3e520bf408077423 */ /* 0x000fc80000000007 */
[----:B------:R-:W-:-:S04]  /*07f0*/  FFMA R7, R8, R7, -0.24046532809734344482 ;  /* 0xbe763c8b08077423 */ /* 0x000fc80000000007 */
[----:B------:R-:W-:-:S04]  /*0800*/  FFMA R7, R8, R7, 0.28857114911079406738 ;  /* 0x3e93bf9908077423 */ /* 0x000fc80000000007 */
[----:B------:R-:W-:-:S04]  /*0810*/  FFMA R7, R8, R7, -0.36067417263984680176 ;  /* 0xbeb8aa4908077423 */ /* 0x000fc80000000007 */
[----:B------:R-:W-:-:S04]  /*0820*/  FFMA R7, R8, R7, 0.48089820146560668945 ;  /* 0x3ef6384a08077423 */ /* 0x000fc80000000007 */
[----:B------:R-:W-:-:S04]  /*0830*/  FFMA R7, R8, R7, -0.72134751081466674805 ;  /* 0xbf38aa3b08077423 */ /* 0x000fc80000000007 */
[C---:B------:R-:W-:Y:S01]  /*0840*/  FMUL R9, R8.reuse, R7 ;  /* 0x0000000708097220 */ /* 0x040fe20000400000 */
[----:B------:R-:W-:Y:S01]  /*0850*/  I2FP.F32.S32 R7, R6 ;  /* 0x0000000600077245 */ /* 0x000fe20000201400 */
[----:B------:R-:W-:Y:S02]  /*0860*/  IMAD.MOV.U32 R6, RZ, RZ, 0x7f800000 ;  /* 0x7f800000ff067424 */ /* 0x000fe400078e00ff */
[C---:B------:R-:W-:Y:S02]  /*0870*/  FMUL R9, R8.reuse, R9 ;  /* 0x0000000908097220 */ /* 0x040fe40000400000 */
[----:B------:R-:W-:Y:S02]  /*0880*/  FFMA R0, R7, 1.1920928955078125e-07, R0 ;  /* 0x3400000007007823 */ /* 0x000fe40000000000 */
[----:B------:R-:W-:Y:S01]  /*0890*/  FFMA R9, R8, 1.4426950216293334961, R9 ;  /* 0x3fb8aa3b08097823 */ /* 0x000fe20000000009 */
[----:B------:R-:W-:-:S03]  /*08a0*/  HFMA2 R8, -RZ, RZ, 1.875, 0 ;  /* 0x3f800000ff087431 */ /* 0x000fc600000001ff */
[----:B------:R-:W-:Y:S01]  /*08b0*/  FADD R0, R0, R9 ;  /* 0x0000000900007221 */ /* 0x000fe20000000000 */
[C---:B------:R-:W-:Y:S01]  /*08c0*/  @P0 FFMA R0, R11.reuse, R6, +INF ;  /* 0x7f8000000b000423 */ /* 0x040fe20000000006 */
[----:B------:R-:W-:-:S03]  /*08d0*/  FSETP.NEU.AND P0, PT, R11, RZ, PT ;  /* 0x000000ff0b00720b */ /* 0x000fc60003f0d000 */
[----:B------:R-:W-:-:S05]  /*08e0*/  FMUL R0, R0, 3 ;  /* 0x4040000000007820 */ /* 0x000fca0000400000 */
[----:B------:R-:W-:-:S04]  /*08f0*/  FSEL R0, R0, -INF , P0 ;  /* 0xff80000000007808 */ /* 0x000fc80000000000 */
[----:B------:R-:W-:-:S13]  /*0900*/  FSETP.NEU.AND P0, PT, R0, 1, PT ;  /* 0x3f8000000000780b */ /* 0x000fda0003f0d000 */
[----:B------:R-:W-:Y:S05]  /*0910*/  @!P0 BRA `(.L_x_10) ;  /* 0x0000000400048947 */ /* 0x000fea0003800000 */
[----:B------:R-:W-:-:S13]  /*0920*/  FSETP.NAN.AND P0, PT, |R0|, |R0|, PT ;  /* 0x400000000000720b */ /* 0x000fda0003f08200 */
[----:B------:R-:W-:Y:S01]  /*0930*/  @P0 FADD R8, R0, 2 ;  /* 0x4000000000080421 */ /* 0x000fe20000000000 */
[----:B------:R-:W-:Y:S06]  /*0940*/  @P0 BRA `(.L_x_10) ;  /* 0x0000000000f80947 */ /* 0x000fec0003800000 */
[C---:B------:R-:W-:Y:S01]  /*0950*/  FMUL R7, |R0|.reuse, 16777216 ;  /* 0x4b80000000077820 */ /* 0x040fe20000400200 */
[----:B------:R-:W-:Y:S01]  /*0960*/  FSETP.GEU.AND P0, PT, |R0|, 1.175494350822287508e-38, PT ;  /* 0x008000000000780b */ /* 0x000fe20003f0e200 */
[----:B------:R-:W-:-:S03]  /*0970*/  IMAD.MOV.U32 R14, RZ, RZ, 0x3a2c32e4 ;  /* 0x3a2c32e4ff0e7424 */ /* 0x000fc600078e00ff */
[----:B------:R-:W-:-:S05]  /*0980*/  FSEL R7, R7, |R0|, !P0 ;  /* 0x4000000007077208 */ /* 0x000fca0004000000 */
[----:B------:R-:W-:-:S05]  /*0990*/  VIADD R6, R7, 0xc0cafb0d ;  /* 0xc0cafb0d07067836 */ /* 0x000fca0000000000 */
[----:B------:R-:W-:-:S05]  /*09a0*/  LOP3.LUT R6, R6, 0xff800000, RZ, 0xc0, !PT ;  /* 0xff80000006067812 */ /* 0x000fca00078ec0ff */
[----:B------:R-:W-:Y:S01]  /*09b0*/  IMAD.IADD R7, R7, 0x1, -R6 ;  /* 0x0000000107077824 */ /* 0x000fe200078e0a06 */
[----:B------:R-:W-:-:S03]  /*09c0*/  I2FP.F32.S32 R6, R6 ;  /* 0x0000000600067245 */ /* 0x000fc60000201400 */
[C---:B------:R-:W-:Y:S01]  /*09d0*/  FADD R9, R7.reuse, 1 ;  /* 0x3f80000007097421 */ /* 0x040fe20000000000 */
[----:B------:R-:W-:Y:S01]  /*09e0*/  FADD R8, R7, -1 ;  /* 0xbf80000007087421 */ /* 0x000fe20000000000 */
[----:B------:R-:W-:Y:S02]  /*09f0*/  FSEL R7, RZ, -24, P0 ;  /* 0xc1c00000ff077808 */ /* 0x000fe40000000000 */
[----:B------:R-:W-:Y:S01]  /*0a00*/  FSETP.NEU.AND P0, PT, |R0|, +INF , PT ;  /* 0x7f8000000000780b */ /* 0x000fe20003f0d200 */
[----:B------:R-:W-:Y:S01]  /*0a10*/  FADD R10, R8, R8 ;  /* 0x00000008080a7221 */ /* 0x000fe20000000000 */
[----:B------:R-:W0:Y:S01]  /*0a20*/  MUFU.RCP R9, R9 ;  /* 0x0000000900097308 */ /* 0x000e220000001000 */
[----:B------:R-:W-:Y:S01]  /*0a30*/  FFMA R7, R6, 1.1920928955078125e-07, R7 ;  /* 0x3400000006077823 */ /* 0x000fe20000000007 */
[----:B------:R-:W-:-:S13]  /*0a40*/  FSETP.NEU.AND P0, PT, R0, RZ, P0 ;  /* 0x000000ff0000720b */ /* 0x000fda000070d000 */
[----:B------:R-:W-:Y:S01]  /*0a50*/  @!P0 FADD R0, R0, R0 ;  /* 0x0000000000008221 */ /* 0x000fe20000000000 */
[----:B0-----:R-:W-:-:S04]  /*0a60*/  FMUL R10, R9, R10 ;  /* 0x0000000a090a7220 */ /* 0x001fc80000400000 */
[----:B------:R-:W-:Y:S01]  /*0a70*/  FADD R12, R8, -R10 ;  /* 0x8000000a080c7221 */ /* 0x000fe20000000000 */
[C---:B------:R-:W-:Y:S01]  /*0a80*/  FMUL R11, R10.reuse, R10 ;  /* 0x0000000a0a0b7220 */ /* 0x040fe20000400000 */
[----:B------:R-:W-:Y:S02]  /*0a90*/  FFMA R6, R10, 1.4426950216293334961, R7 ;  /* 0x3fb8aa3b0a067823 */ /* 0x000fe40000000007 */
[----:B------:R-:W-:Y:S01]  /*0aa0*/  FADD R13, R12, R12 ;  /* 0x0000000c0c0d7221 */ /* 0x000fe20000000000 */
[----:B------:R-:W-:Y:S01]  /*0ab0*/  FFMA R12, R11, R14, 0.0032181653659790754318 ;  /* 0x3b52e7db0b0c7423 */ /* 0x000fe2000000000e */
[----:B------:R-:W-:Y:S02]  /*0ac0*/  FADD R7, R7, -R6 ;  /* 0x8000000607077221 */ /* 0x000fe40000000000 */
[----:B------:R-:W-:Y:S01]  /*0ad0*/  FFMA R8, R8, -R10, R13 ;  /* 0x8000000a08087223 */ /* 0x000fe2000000000d */
[----:B------:R-:W-:Y:S01]  /*0ae0*/  FFMA R12, R11, R12, 0.018033718690276145935 ;  /* 0x3c93bb730b0c7423 */ /* 0x000fe2000000000c */
[----:B------:R-:W-:-:S02]  /*0af0*/  FFMA R7, R10, 1.4426950216293334961, R7 ;  /* 0x3fb8aa3b0a077823 */ /* 0x000fc40000000007 */
[----:B------:R-:W-:Y:S01]  /*0b00*/  FMUL R8, R9, R8 ;  /* 0x0000000809087220 */ /* 0x000fe20000400000 */
[----:B------:R-:W-:-:S03]  /*0b10*/  FFMA R12, R11, R12, 0.12022458761930465698 ;  /* 0x3df6384f0b0c7423 */ /* 0x000fc6000000000c */
[----:B------:R-:W-:Y:S01]  /*0b20*/  FFMA R7, R8, 1.4426950216293334961, R7 ;  /* 0x3fb8aa3b08077823 */ /* 0x000fe20000000007 */
[----:B------:R-:W-:-:S03]  /*0b30*/  FMUL R11, R11, R12 ;  /* 0x0000000c0b0b7220 */ /* 0x000fc60000400000 */
[----:B------:R-:W-:Y:S01]  /*0b40*/  FFMA R9, R10, 1.9251366722983220825e-08, R7 ;  /* 0x32a55e340a097823 */ /* 0x000fe20000000007 */
[----:B------:R-:W-:-:S04]  /*0b50*/  FMUL R7, R11, 3 ;  /* 0x404000000b077820 */ /* 0x000fc80000400000 */
[----:B------:R-:W-:-:S04]  /*0b60*/  FFMA R8, R8, R7, R9 ;  /* 0x0000000708087223 */ /* 0x000fc80000000009 */
[----:B------:R-:W-:-:S04]  /*0b70*/  FFMA R11, R10, R11, R8 ;  /* 0x0000000b0a0b7223 */ /* 0x000fc80000000008 */
[----:B------:R-:W-:-:S04]  /*0b80*/  FADD R7, R6, R11 ;  /* 0x0000000b06077221 */ /* 0x000fc80000000000 */
[----:B------:R-:W-:Y:S01]  /*0b90*/  FMUL R8, R7, 2 ;  /* 0x4000000007087820 */ /* 0x000fe20000400000 */
[----:B------:R-:W-:-:S03]  /*0ba0*/  FADD R6, -R6, R7 ;  /* 0x0000000706067221 */ /* 0x000fc60000000100 */
[----:B------:R-:W0:Y:S01]  /*0bb0*/  FRND R9, R8 ;  /* 0x0000000800097307 */ /* 0x000e220000201000 */
[----:B------:R-:W-:Y:S01]  /*0bc0*/  FADD R6, R11, -R6 ;  /* 0x800000060b067221 */ /* 0x000fe20000000000 */
[----:B------:R-:W-:Y:S01]  /*0bd0*/  FFMA R7, R7, 2, -R8 ;  /* 0x4000000007077823 */ /* 0x000fe20000000808 */
[----:B------:R-:W-:Y:S02]  /*0be0*/  MOV R11, 0x391fcb8e ;  /* 0x391fcb8e000b7802 */ /* 0x000fe40000000f00 */
[----:B------:R-:W-:Y:S01]  /*0bf0*/  FSETP.GT.AND P2, PT, |R8|, 152, PT ;  /* 0x431800000800780b */ /* 0x000fe20003f44200 */
[----:B------:R-:W-:Y:S02]  /*0c00*/  FFMA R7, R6, 2, R7 ;  /* 0x4000000006077823 */ /* 0x000fe40000000007 */
[----:B------:R1:W2:Y:S01]  /*0c10*/  F2I.NTZ R10, R8 ;  /* 0x00000008000a7305 */ /* 0x0002a20000203100 */
[----:B0-----:R-:W-:Y:S01]  /*0c20*/  FADD R6, R8, -R9 ;  /* 0x8000000908067221 */ /* 0x001fe20000000000 */
[----:B------:R-:W-:-:S03]  /*0c30*/  FSETP.GT.AND P1, PT, R9, RZ, PT ;  /* 0x000000ff0900720b */ /* 0x000fc60003f24000 */
[----:B------:R-:W-:-:S04]  /*0c40*/  FADD R6, R6, R7 ;  /* 0x0000000706067221 */ /* 0x000fc80000000000 */
[----:B------:R-:W-:-:S04]  /*0c50*/  FFMA R7, R6, R11, 0.0013391353422775864601 ;  /* 0x3aaf85ed06077423 */ /* 0x000fc8000000000b */
[----:B------:R-:W-:-:S04]  /*0c60*/  FFMA R7, R6, R7, 0.0096188392490148544312 ;  /* 0x3c1d985606077423 */ /* 0x000fc80000000007 */
[----:B------:R-:W-:-:S04]  /*0c70*/  FFMA R7, R6, R7, 0.055503588169813156128 ;  /* 0x3d6357bb06077423 */ /* 0x000fc80000000007 */
[----:B------:R-:W-:Y:S01]  /*0c80*/  FFMA R9, R6, R7, 0.24022644758224487305 ;  /* 0x3e75fdec06097423 */ /* 0x000fe20000000007 */
[----:B------:R-:W-:Y:S02]  /*0c90*/  SEL R7, RZ, 0x83000000, P1 ;  /* 0x83000000ff077807 */ /* 0x000fe40000800000 */
[----:B------:R-:W-:Y:S01]  /*0ca0*/  FSETP.GEU.AND P1, PT, R8, RZ, PT ;  /* 0x000000ff0800720b */ /* 0x000fe20003f2e000 */
[C---:B------:R-:W-:Y:S02]  /*0cb0*/  FFMA R11, R6.reuse, R9, 0.69314718246459960938 ;  /* 0x3f317218060b7423 */ /* 0x040fe40000000009 */
[----:B------:R-:W-:Y:S01]  /*0cc0*/  VIADD R9, R7, 0x7f000000 ;  /* 0x7f00000007097836 */ /* 0x000fe20000000000 */
[----:B-1----:R-:W-:Y:S01]  /*0cd0*/  FSEL R8, RZ, +INF , !P1 ;  /* 0x7f800000ff087808 */ /* 0x002fe20004800000 */
[----:B------:R-:W-:Y:S01]  /*0ce0*/  FFMA R6, R6, R11, 1 ;  /* 0x3f80000006067423 */ /* 0x000fe2000000000b */
[----:B--2---:R-:W-:-:S03]  /*0cf0*/  IMAD R10, R10, 0x800000, -R7 ;  /* 0x008000000a0a7824 */ /* 0x004fc600078e0a07 */
[----:B------:R-:W-:-:S04]  /*0d00*/  FMUL R9, R9, R6 ;  /* 0x0000000609097220 */ /* 0x000fc80000400000 */
[----:B------:R-:W-:Y:S01]  /*0d10*/  @!P2 FMUL R8, R10, R9 ;  /* 0x000000090a08a220 */ /* 0x000fe20000400000 */
[----:B------:R-:W-:-:S07]  /*0d20*/  @!P0 LOP3.LUT R8, R0, 0x7fffffff, RZ, 0xc0, !PT ;  /* 0x7fffffff00088812 */ /* 0x000fce00078ec0ff */
.L_x_10:
[----:B------:R-:W-:Y:S05]  /*0d30*/  BSYNC.RECONVERGENT B0 ;  /* 0x0000000000007941 */ /* 0x000fea0003800200 */
.L_x_9:
[----:B------:R-:W-:Y:S01]  /*0d40*/  MOV R7, UR9 ;  /* 0x0000000900077c02 */ /* 0x000fe20008000f00 */
[----:B------:R-:W-:-:S05]  /*0d50*/  IMAD.U32 R6, RZ, RZ, UR8 ;  /* 0x00000008ff067e24 */ /* 0x000fca000f8e00ff */
[----:B------:R-:W2:Y:S01]  /*0d60*/  LDG.E.U16 R7, desc[UR6][R6.64] ;  /* 0x0000000606077981 */ /* 0x000ea2000c1e1500 */
[----:B------:R-:W-:Y:S02]  /*0d70*/  IMAD.MOV.U32 R9, RZ, RZ, 0x3bbb989d ;  /* 0x3bbb989dff097424 */ /* 0x000fe400078e00ff */
[----:B------:R-:W-:Y:S01]  /*0d80*/  FMUL R8, R8, -0.5 ;  /* 0xbf00000008087820 */ /* 0x000fe20000400000 */
[----:B------:R-:W-:Y:S01]  /*0d90*/  IMAD.MOV.U32 R11, RZ, RZ, 0x437c0000 ;  /* 0x437c0000ff0b7424 */ /* 0x000fe200078e00ff */
[----:B------:R-:W-:Y:S02]  /*0da0*/  UIADD3 UR8, UP0, UPT, UR8, 0x2, URZ ;  /* 0x0000000208087890 */ /* 0x000fe4000ff1e0ff */
[----:B------:R-:W-:Y:S01]  /*0db0*/  FFMA.SAT R0, R8, R9, 0.5 ;  /* 0x3f00000008007423 */ /* 0x000fe20000002009 */
[----:B------:R-:W-:Y:S02]  /*0dc0*/  UIADD3 UR5, UPT, UPT, UR5, 0x1, URZ ;  /* 0x0000000105057890 */ /* 0x000fe4000fffe0ff */
[----:B------:R-:W-:Y:S01]  /*0dd0*/  UIADD3.X UR9, UPT, UPT, URZ, UR9, URZ, UP0, !UPT ;  /* 0x00000009ff097290 */ /* 0x000fe200087fe4ff */
[----:B------:R-:W-:Y:S01]  /*0de0*/  FFMA.RM R0, R0, R11, 12582913 ;  /* 0x4b40000100007423 */ /* 0x000fe2000000400b */
[----:B------:R-:W-:-:S02]  /*0df0*/  UISETP.NE.AND UP0, UPT, UR5, URZ, UPT ;  /* 0x000000ff0500728c */ /* 0x000fc4000bf05270 */
[----:B------:R-:W-:Y:S01]  /*0e00*/  UIADD3 UR4, UPT, UPT, UR4, 0x1, URZ ;  /* 0x0000000104047890 */ /* 0x000fe2000fffe0ff */
[C---:B------:R-:W-:Y:S01]  /*0e10*/  FADD R9, R0.reuse, -12583039 ;  /* 0xcb40007f00097421 */ /* 0x040fe20000000000 */
[----:B------:R-:W-:-:S03]  /*0e20*/  IMAD.SHL.U32 R0, R0, 0x800000, RZ ;  /* 0x0080000000007824 */ /* 0x000fc600078e00ff */
[----:B------:R-:W-:-:S04]  /*0e30*/  FFMA R9, R8, 1.4426950216293334961, -R9 ;  /* 0x3fb8aa3b08097823 */ /* 0x000fc80000000809 */
[----:B------:R-:W-:-:S06]  /*0e40*/  FFMA R9, R8, 1.925963033500011079e-08, R9 ;  /* 0x32a5706008097823 */ /* 0x000fcc0000000009 */
[----:B------:R-:W0:Y:S02]  /*0e50*/  MUFU.EX2 R9, R9 ;  /* 0x0000000900097308 */ /* 0x000e240000000800 */
[----:B0-----:R-:W-:-:S05]  /*0e60*/  FMUL R0, R0, R9 ;  /* 0x0000000900007220 */ /* 0x001fca0000400000 */
[----:B------:R-:W-:-:S05]  /*0e70*/  F2FP.F16.F32.PACK_AB R0, RZ, R0 ;  /* 0x00000000ff00723e */ /* 0x000fca00000000ff */
[----:B--2---:R-:W-:Y:S01]  /*0e80*/  HFMA2 R4, R7.H0_H0, R0.H0_H0, R4.H0_H0 ;  /* 0x2000000007047231 */ /* 0x004fe20000040804 */
[----:B------:R-:W-:Y:S06]  /*0e90*/  BRA.U UP0, `(.L_x_11) ;  /* 0xfffffff500d47547 */ /* 0x000fec000b83ffff */
.L_x_5:
[----:B------:R-:W0:Y:S02]  /*0ea0*/  LDC.64 R6, c[0x0][0x388] ;  /* 0x0000e200ff067b82 */ /* 0x000e240000000a00 */
[----:B0-----:R-:W-:-:S05]  /*0eb0*/  IMAD.WIDE R2, R2, 0x2, R6 ;  /* 0x0000000202027825 */ /* 0x001fca00078e0206 */
[----:B------:R-:W-:Y:S01]  /*0ec0*/  STG.E.U16 desc[UR6][R2.64], R4 ;  /* 0x0000000402007986 */ /* 0x000fe2000c101506 */
[----:B------:R-:W-:Y:S05]  /*0ed0*/  EXIT ;  /* 0x000000000000794d */ /* 0x000fea0003800000 */
        .weak           $__internal_0_$__cuda_sm3x_div_rn_noftz_f32_slowpath
        .type           $__internal_0_$__cuda_sm3x_div_rn_noftz_f32_slowpath,@function
        .size           $__internal_0_$__cuda_sm3x_div_rn_noftz_f32_slowpath,($_Z18octave_kernel_fp16PK6__halfPS_iiS_$__internal_accurate_pow - $__internal_0_$__cuda_sm3x_div_rn_noftz_f32_slowpath)
$__internal_0_$__cuda_sm3x_div_rn_noftz_f32_slowpath:
[--C-:B------:R-:W-:Y:S01]  /*0ee0*/  SHF.R.U32.HI R9, RZ, 0x17, R3.reuse ;  /* 0x00000017ff097819 */ /* 0x100fe20000011603 */
[----:B------:R-:W-:Y:S01]  /*0ef0*/  BSSY.RECONVERGENT B1, `(.L_x_12) ;  /* 0x0000063000017945 */ /* 0x000fe20003800200 */
[----:B------:R-:W-:Y:S02]  /*0f00*/  SHF.R.U32.HI R7, RZ, 0x17, R0 ;  /* 0x00000017ff077819 */ /* 0x000fe40000011600 */
[----:B------:R-:W-:Y:S01]  /*0f10*/  LOP3.LUT R14, R9, 0xff, RZ, 0xc0, !PT ;  /* 0x000000ff090e7812 */ /* 0x000fe200078ec0ff */
[----:B------:R-:W-:Y:S01]  /*0f20*/  IMAD.MOV.U32 R9, RZ, RZ, R3 ;  /* 0x000000ffff097224 */ /* 0x000fe200078e0003 */
[----:B------:R-:W-:Y:S02]  /*0f30*/  LOP3.LUT R12, R7, 0xff, RZ, 0xc0, !PT ;  /* 0x000000ff070c7812 */ /* 0x000fe400078ec0ff */
[----:B------:R-:W-:-:S03]  /*0f40*/  IADD3 R11, PT, PT, R14, -0x1, RZ ;  /* 0xffffffff0e0b7810 */ /* 0x000fc60007ffe0ff */
[----:B------:R-:W-:Y:S01]  /*0f50*/  VIADD R10, R12, 0xffffffff ;  /* 0xffffffff0c0a7836 */ /* 0x000fe20000000000 */
[----:B------:R-:W-:-:S04]  /*0f60*/  ISETP.GT.U32.AND P0, PT, R11, 0xfd, PT ;  /* 0x000000fd0b00780c */ /* 0x000fc80003f04070 */
[----:B------:R-:W-:-:S13]  /*0f70*/  ISETP.GT.U32.OR P0, PT, R10, 0xfd, P0 ;  /* 0x000000fd0a00780c */ /* 0x000fda0000704470 */
[----:B------:R-:W-:Y:S01]  /*0f80*/  @!P0 MOV R7, RZ ;  /* 0x000000ff00078202 */ /* 0x000fe20000000f00 */
[----:B------:R-:W-:Y:S06]  /*0f90*/  @!P0 BRA `(.L_x_13) ;  /* 0x00000000005c8947 */ /* 0x000fec0003800000 */
[----:B------:R-:W-:Y:S02]  /*0fa0*/  FSETP.GTU.FTZ.AND P0, PT, |R0|, +INF , PT ;  /* 0x7f8000000000780b */ /* 0x000fe40003f1c200 */
[----:B------:R-:W-:-:S04]  /*0fb0*/  FSETP.GTU.FTZ.AND P1, PT, |R3|, +INF , PT ;  /* 0x7f8000000300780b */ /* 0x000fc80003f3c200 */
[----:B------:R-:W-:-:S13]  /*0fc0*/  PLOP3.LUT P0, PT, P0, P1, PT, 0xf8, 0x8f ;  /* 0x00000000008f781c */ /* 0x000fda0000703f70 */
[----:B------:R-:W-:Y:S05]  /*0fd0*/  @P0 BRA `(.L_x_14) ;  /* 0x00000004004c0947 */ /* 0x000fea0003800000 */
[----:B------:R-:W-:-:S13]  /*0fe0*/  LOP3.LUT P0, RZ, R9, 0x7fffffff, R0, 0xc8, !PT ;  /* 0x7fffffff09ff7812 */ /* 0x000fda000780c800 */
[----:B------:R-:W-:Y:S05]  /*0ff0*/  @!P0 BRA `(.L_x_15) ;  /* 0x00000004003c8947 */ /* 0x000fea0003800000 */
[C---:B------:R-:W-:Y:S02]  /*1000*/  FSETP.NEU.FTZ.AND P1, PT, |R0|.reuse, +INF , PT ;  /* 0x7f8000000000780b */ /* 0x040fe40003f3d200 */
[----:B------:R-:W-:Y:S02]  /*1010*/  FSETP.NEU.FTZ.AND P2, PT, |R3|, +INF , PT ;  /* 0x7f8000000300780b */ /* 0x000fe40003f5d200 */
[----:B------:R-:W-:-:S11]  /*1020*/  FSETP.NEU.FTZ.AND P0, PT, |R0|, +INF , PT ;  /* 0x7f8000000000780b */ /* 0x000fd60003f1d200 */
[----:B------:R-:W-:Y:S05]  /*1030*/  @!P2 BRA !P1, `(.L_x_15) ;  /* 0x00000004002ca947 */ /* 0x000fea0004800000 */
[----:B------:R-:W-:-:S04]  /*1040*/  LOP3.LUT P1, RZ, R0, 0x7fffffff, RZ, 0xc0, !PT ;  /* 0x7fffffff00ff7812 */ /* 0x000fc8000782c0ff */
[----:B------:R-:W-:-:S13]  /*1050*/  PLOP3.LUT P1, PT, P2, P1, PT, 0x2f, 0xf2 ;  /* 0x0000000000f2781c */ /* 0x000fda0001722577 */
[----:B------:R-:W-:Y:S05]  /*1060*/  @P1 BRA `(.L_x_16) ;  /* 0x0000000400181947 */ /* 0x000fea0003800000 */
[----:B------:R-:W-:-:S04]  /*1070*/  LOP3.LUT P1, RZ, R9, 0x7fffffff, RZ, 0xc0, !PT ;  /* 0x7fffffff09ff7812 */ /* 0x000fc8000782c0ff */
[----:B------:R-:W-:-:S13]  /*1080*/  PLOP3.LUT P0, PT, P0, P1, PT, 0x2f, 0xf2 ;  /* 0x0000000000f2781c */ /* 0x000fda0000702577 */
[----:B------:R-:W-:Y:S05]  /*1090*/  @P0 BRA `(.L_x_17) ;  /* 0x0000000400000947 */ /* 0x000fea0003800000 */
[----:B------:R-:W-:Y:S02]  /*10a0*/  ISETP.GE.AND P0, PT, R10, RZ, PT ;  /* 0x000000ff0a00720c */ /* 0x000fe40003f06270 */
[----:B------:R-:W-:-:S11]  /*10b0*/  ISETP.GE.AND P1, PT, R11, RZ, PT ;  /* 0x000000ff0b00720c */ /* 0x000fd60003f26270 */
[----:B------:R-:W-:Y:S02]  /*10c0*/  @P0 IMAD.MOV.U32 R7, RZ, RZ, RZ ;  /* 0x000000ffff070224 */ /* 0x000fe400078e00ff */
[----:B------:R-:W-:Y:S01]  /*10d0*/  @!P0 FFMA R0, R0, 1.84467440737095516160e+19, RZ ;  /* 0x5f80000000008823 */ /* 0x000fe200000000ff */
[----:B------:R-:W-:Y:S02]  /*10e0*/  @!P0 IMAD.MOV.U32 R7, RZ, RZ, -0x40 ;  /* 0xffffffc0ff078424 */ /* 0x000fe400078e00ff */
[----:B------:R-:W-:-:S03]  /*10f0*/  @!P1 FFMA R9, R3, 1.84467440737095516160e+19, RZ ;  /* 0x5f80000003099823 */ /* 0x000fc600000000ff */
[----:B------:R-:W-:-:S07]  /*1100*/  @!P1 IADD3 R7, PT, PT, R7, 0x40, RZ ;  /* 0x0000004007079810 */ /* 0x000fce0007ffe0ff */
.L_x_13:
[----:B------:R-:W-:Y:S01]  /*1110*/  LEA R10, R14, 0xc0800000, 0x17 ;  /* 0xc08000000e0a7811 */ /* 0x000fe200078eb8ff */
[----:B------:R-:W-:Y:S04]  /*1120*/  BSSY.RECONVERGENT B2, `(.L_x_18) ;  /* 0x0000036000027945 */ /* 0x000fe80003800200 */
[----:B------:R-:W-:Y:S02]  /*1130*/  IMAD.IADD R10, R9, 0x1, -R10 ;  /* 0x00000001090a7824 */ /* 0x000fe400078e0a0a */
[----:B------:R-:W-:Y:S02]  /*1140*/  VIADD R9, R12, 0xffffff81 ;  /* 0xffffff810c097836 */ /* 0x000fe40000000000 */
[----:B------:R0:W1:Y:S01]  /*1150*/  MUFU.RCP R11, R10 ;  /* 0x0000000a000b7308 */ /* 0x0000620000001000 */
[----:B------:R-:W-:Y:S01]  /*1160*/  FADD.FTZ R13, -R10, -RZ ;  /* 0x800000ff0a0d7221 */ /* 0x000fe20000010100 */
[C---:B------:R-:W-:Y:S01]  /*1170*/  IMAD R0, R9.reuse, -0x800000, R0 ;  /* 0xff80000009007824 */ /* 0x040fe200078e0200 */
[----:B0-----:R-:W-:-:S04]  /*1180*/  IADD3 R10, PT, PT, R9, 0x7f, -R14 ;  /* 0x0000007f090a7810 */ /* 0x001fc80007ffe80e */
[----:B------:R-:W-:Y:S01]  /*1190*/  IADD3 R10, PT, PT, R10, R7, RZ ;  /* 0x000000070a0a7210 */ /* 0x000fe20007ffe0ff */
[----:B-1----:R-:W-:-:S04]  /*11a0*/  FFMA R12, R11, R13, 1 ;  /* 0x3f8000000b0c7423 */ /* 0x002fc8000000000d */
[----:B------:R-:W-:-:S04]  /*11b0*/  FFMA R16, R11, R12, R11 ;  /* 0x0000000c0b107223 */ /* 0x000fc8000000000b */
[----:B------:R-:W-:-:S04]  /*11c0*/  FFMA R11, R0, R16, RZ ;  /* 0x00000010000b7223 */ /* 0x000fc800000000ff */
[----:B------:R-:W-:-:S04]  /*11d0*/  FFMA R12, R13, R11, R0 ;  /* 0x0000000b0d0c7223 */ /* 0x000fc80000000000 */
[----:B------:R-:W-:-:S04]  /*11e0*/  FFMA R11, R16, R12, R11 ;  /* 0x0000000c100b7223 */ /* 0x000fc8000000000b */
[----:B------:R-:W-:-:S04]  /*11f0*/  FFMA R12, R13, R11, R0 ;  /* 0x0000000b0d0c7223 */ /* 0x000fc80000000000 */
[----:B------:R-:W-:-:S05]  /*1200*/  FFMA R0, R16, R12, R11 ;  /* 0x0000000c10007223 */ /* 0x000fca000000000b */
[----:B------:R-:W-:-:S04]  /*1210*/  SHF.R.U32.HI R9, RZ, 0x17, R0 ;  /* 0x00000017ff097819 */ /* 0x000fc80000011600 */
[----:B------:R-:W-:-:S05]  /*1220*/  LOP3.LUT R9, R9, 0xff, RZ, 0xc0, !PT ;  /* 0x000000ff09097812 */ /* 0x000fca00078ec0ff */
[----:B------:R-:W-:-:S04]  /*1230*/  IMAD.IADD R13, R9, 0x1, R10 ;  /* 0x00000001090d7824 */ /* 0x000fc800078e020a */
[----:B------:R-:W-:-:S05]  /*1240*/  VIADD R7, R13, 0xffffffff ;  /* 0xffffffff0d077836 */ /* 0x000fca0000000000 */
[----:B------:R-:W-:-:S13]  /*1250*/  ISETP.GE.U32.AND P0, PT, R7, 0xfe, PT ;  /* 0x000000fe0700780c */ /* 0x000fda0003f06070 */
[----:B------:R-:W-:Y:S05]  /*1260*/  @!P0 BRA `(.L_x_19) ;  /* 0x0000000000808947 */ /* 0x000fea0003800000 */
[----:B------:R-:W-:-:S13]  /*1270*/  ISETP.GT.AND P0, PT, R13, 0xfe, PT ;  /* 0x000000fe0d00780c */ /* 0x000fda0003f04270 */
[----:B------:R-:W-:Y:S05]  /*1280*/  @P0 BRA `(.L_x_20) ;  /* 0x00000000006c0947 */ /* 0x000fea0003800000 */
[----:B------:R-:W-:-:S13]  /*1290*/  ISETP.GE.AND P0, PT, R13, 0x1, PT ;  /* 0x000000010d00780c */ /* 0x000fda0003f06270 */
[----:B------:R-:W-:Y:S05]  /*12a0*/  @P0 BRA `(.L_x_21) ;  /* 0x0000000000740947 */ /* 0x000fea0003800000 */
[----:B------:R-:W-:Y:S02]  /*12b0*/  ISETP.GE.AND P0, PT, R13, -0x18, PT ;  /* 0xffffffe80d00780c */ /* 0x000fe40003f06270 */
[----:B------:R-:W-:-:S11]  /*12c0*/  LOP3.LUT R0, R0, 0x80000000, RZ, 0xc0, !PT ;  /* 0x8000000000007812 */ /* 0x000fd600078ec0ff */
[----:B------:R-:W-:Y:S05]  /*12d0*/  @!P0 BRA `(.L_x_21) ;  /* 0x0000000000688947 */ /* 0x000fea0003800000 */
[CCC-:B------:R-:W-:Y:S01]  /*12e0*/  FFMA.RZ R7, R16.reuse, R12.reuse, R11.reuse ;  /* 0x0000000c10077223 */ /* 0x1c0fe2000000c00b */
[CCC-:B------:R-:W-:Y:S01]  /*12f0*/  FFMA.RM R10, R16.reuse, R12.reuse, R11.reuse ;  /* 0x0000000c100a7223 */ /* 0x1c0fe2000000400b */
[C---:B------:R-:W-:Y:S02]  /*1300*/  ISETP.NE.AND P2, PT, R13.reuse, RZ, PT ;  /* 0x000000ff0d00720c */ /* 0x040fe40003f45270 */
[----:B------:R-:W-:Y:S02]  /*1310*/  ISETP.NE.AND P1, PT, R13, RZ, PT ;  /* 0x000000ff0d00720c */ /* 0x000fe40003f25270 */
[----:B------:R-:W-:Y:S01]  /*1320*/  LOP3.LUT R9, R7, 0x7fffff, RZ, 0xc0, !PT ;  /* 0x007fffff07097812 */ /* 0x000fe200078ec0ff */
[----:B------:R-:W-:Y:S01]  /*1330*/  FFMA.RP R7, R16, R12, R11 ;  /* 0x0000000c10077223 */ /* 0x000fe2000000800b */
[----:B------:R-:W-:Y:S01]  /*1340*/  IADD3 R12, PT, PT, R13, 0x20, RZ ;  /* 0x000000200d0c7810 */ /* 0x000fe20007ffe0ff */
[----:B------:R-:W-:Y:S01]  /*1350*/  IMAD.MOV R11, RZ, RZ, -R13 ;  /* 0x000000ffff0b7224 */ /* 0x000fe200078e0a0d */
[----:B------:R-:W-:-:S02]  /*1360*/  LOP3.LUT R9, R9, 0x800000, RZ, 0xfc, !PT ;  /* 0x0080000009097812 */ /* 0x000fc400078efcff */
[----:B------:R-:W-:Y:S02]  /*1370*/  FSETP.NEU.FTZ.AND P0, PT, R7, R10, PT ;  /* 0x0000000a0700720b */ /* 0x000fe40003f1d000 */
[----:B------:R-:W-:Y:S02]  /*1380*/  SHF.L.U32 R12, R9, R12, RZ ;  /* 0x0000000c090c7219 */ /* 0x000fe400000006ff */
[----:B------:R-:W-:Y:S02]  /*1390*/  SEL R10, R11, RZ, P2 ;  /* 0x000000ff0b0a7207 */ /* 0x000fe40001000000 */
[----:B------:R-:W-:Y:S02]  /*13a0*/  ISETP.NE.AND P1, PT, R12, RZ, P1 ;  /* 0x000000ff0c00720c */ /* 0x000fe40000f25270 */
[----:B------:R-:W-:Y:S02]  /*13b0*/  SHF.R.U32.HI R10, RZ, R10, R9 ;  /* 0x0000000aff0a7219 */ /* 0x000fe40000011609 */
[----:B------:R-:W-:-:S02]  /*13c0*/  PLOP3.LUT P0, PT, P0, P1, PT, 0xf8, 0x8f ;  /* 0x00000000008f781c */ /* 0x000fc40000703f70 */
[----:B------:R-:W-:Y:S02]  /*13d0*/  SHF.R.U32.HI R12, RZ, 0x1, R10 ;  /* 0x00000001ff0c7819 */ /* 0x000fe4000001160a */
[----:B------:R-:W-:-:S04]  /*13e0*/  SEL R7, RZ, 0x1, !P0 ;  /* 0x00000001ff077807 */ /* 0x000fc80004000000 */
[----:B------:R-:W-:-:S04]  /*13f0*/  LOP3.LUT R7, R7, 0x1, R12, 0xf8, !PT ;  /* 0x0000000107077812 */ /* 0x000fc800078ef80c */
[----:B------:R-:W-:-:S05]  /*1400*/  LOP3.LUT R7, R7, R10, RZ, 0xc0, !PT ;  /* 0x0000000a07077212 */ /* 0x000fca00078ec0ff */
[----:B------:R-:W-:-:S05]  /*1410*/  IMAD.IADD R7, R12, 0x1, R7 ;  /* 0x000000010c077824 */ /* 0x000fca00078e0207 */
[----:B------:R-:W-:Y:S01]  /*1420*/  LOP3.LUT R0, R7, R0, RZ, 0xfc, !PT ;  /* 0x0000000007007212 */ /* 0x000fe200078efcff */
[----:B------:R-:W-:Y:S06]  /*1430*/  BRA `(.L_x_21) ;  /* 0x0000000000107947 */ /* 0x000fec0003800000 */
.L_x_20:
[----:B------:R-:W-:-:S04]  /*1440*/  LOP3.LUT R0, R0, 0x80000000, RZ, 0xc0, !PT ;  /* 0x8000000000007812 */ /* 0x000fc800078ec0ff */
[----:B------:R-:W-:Y:S01]  /*1450*/  LOP3.LUT R0, R0, 0x7f800000, RZ, 0xfc, !PT ;  /* 0x7f80000000007812 */ /* 0x000fe200078efcff */
[----:B------:R-:W-:Y:S06]  /*1460*/  BRA `(.L_x_21) ;  /* 0x0000000000047947 */ /* 0x000fec0003800000 */
.L_x_19:
[----:B------:R-:W-:-:S07]  /*1470*/  LEA R0, R10, R0, 0x17 ;  /* 0x000000000a007211 */ /* 0x000fce00078eb8ff */
.L_x_21:
[----:B------:R-:W-:Y:S05]  /*1480*/  BSYNC.RECONVERGENT B2 ;  /* 0x0000000000027941 */ /* 0x000fea0003800200 */
.L_x_18:
[----:B------:R-:W-:Y:S05]  /*1490*/  BRA `(.L_x_22) ;  /* 0x0000000000207947 */ /* 0x000fea0003800000 */
.L_x_17:
[----:B------:R-:W-:-:S04]  /*14a0*/  LOP3.LUT R0, R9, 0x80000000, R0, 0x48, !PT ;  /* 0x8000000009007812 */ /* 0x000fc800078e4800 */
[----:B------:R-:W-:Y:S01]  /*14b0*/  LOP3.LUT R0, R0, 0x7f800000, RZ, 0xfc, !PT ;  /* 0x7f80000000007812 */ /* 0x000fe200078efcff */
[----:B------:R-:W-:Y:S06]  /*14c0*/  BRA `(.L_x_22) ;  /* 0x0000000000147947 */ /* 0x000fec0003800000 */
.L_x_16:
[----:B------:R-:W-:Y:S01]  /*14d0*/  LOP3.LUT R0, R9, 0x80000000, R0, 0x48, !PT ;  /* 0x8000000009007812 */ /* 0x000fe200078e4800 */
[----:B------:R-:W-:Y:S06]  /*14e0*/  BRA `(.L_x_22) ;  /* 0x00000000000c7947 */ /* 0x000fec0003800000 */
.L_x_15:
[----:B------:R-:W0:Y:S01]  /*14f0*/  MUFU.RSQ R0, -QNAN ;  /* 0xffc0000000007908 */ /* 0x000e220000001400 */
[----:B------:R-:W-:Y:S05]  /*1500*/  BRA `(.L_x_22) ;  /* 0x0000000000047947 */ /* 0x000fea0003800000 */
.L_x_14:
[----:B------:R-:W-:-:S07]  /*1510*/  FADD.FTZ R0, R0, R3 ;  /* 0x0000000300007221 */ /* 0x000fce0000010000 */
.L_x_22:
[----:B------:R-:W-:Y:S05]  /*1520*/  BSYNC.RECONVERGENT B1 ;  /* 0x0000000000017941 */ /* 0x000fea0003800200 */
.L_x_12:
[----:B------:R-:W-:-:S04]  /*1530*/  IMAD.MOV.U32 R9, RZ, RZ, 0x0 ;  /* 0x00000000ff097424 */ /* 0x000fc800078e00ff */
[----:B0-----:R-:W-:Y:S05]  /*1540*/  RET.REL.NODEC R8 `(_Z18octave_kernel_fp16PK6__halfPS_iiS_) ;  /* 0xffffffe808ac7950 */ /* 0x001fea0003c3ffff */
        .type           $_Z18octave_kernel_fp16PK6__halfPS_iiS_$__internal_accurate_pow,@function
        .size           $_Z18octave_kernel_fp16PK6__halfPS_iiS_$__internal_accurate_pow,(.L_x_74 - $_Z18octave_kernel_fp16PK6__halfPS_iiS_$__internal_accurate_pow)
$_Z18octave_kernel_fp16PK6__halfPS_iiS_$__internal_accurate_pow:
[----:B------:R-:W0:Y:S01]  /*1550*/  LDC.64 R8, c[0x3][RZ] ;  /* 0x00c00000ff087b82 */ /* 0x000e220000000a00 */
[----:B------:R-:W-:Y:S01]  /*1560*/  IMAD.MOV.U32 R14, RZ, RZ, RZ ;  /* 0x000000ffff0e7224 */ /* 0x000fe200078e00ff */
[----:B------:R-:W-:Y:S01]  /*1570*/  MOV R20, 0x41ad3b5a ;  /* 0x41ad3b5a00147802 */ /* 0x000fe20000000f00 */
[----:B------:R-:W-:Y:S01]  /*1580*/  IMAD.MOV.U32 R21, RZ, RZ, 0x3ed0f5d2 ;  /* 0x3ed0f5d2ff157424 */ /* 0x000fe200078e00ff */
[----:B------:R-:W-:Y:S01]  /*1590*/  UMOV UR4, 0x7d2cafe2 ;  /* 0x7d2cafe200047882 */ /* 0x000fe20000000000 */
[----:B------:R-:W-:Y:S01]  /*15a0*/  UMOV UR5, 0x3eb0f5ff ;  /* 0x3eb0f5ff00057882 */ /* 0x000fe20000000000 */
[----:B------:R-:W-:Y:S01]  /*15b0*/  UMOV UR6, 0x3b39803f ;  /* 0x3b39803f00067882 */ /* 0x000fe20000000000 */
[----:B------:R-:W-:Y:S01]  /*15c0*/  UMOV UR7, 0x3c7abc9e ;  /* 0x3c7abc9e00077882 */ /* 0x000fe20000000000 */
[----:B0-----:R-:W-:-:S10]  /*15d0*/  DADD R6, -RZ, |R8| ;  /* 0x00000000ff067229 */ /* 0x001fd40000000508 */
[----:B------:R-:W-:Y:S01]  /*15e0*/  ISETP.GT.U32.AND P1, PT, R7, 0xfffff, PT ;  /* 0x000fffff0700780c */ /* 0x000fe20003f24070 */
[----:B------:R-:W-:-:S12]  /*15f0*/  IMAD.MOV.U32 R10, RZ, RZ, R7 ;  /* 0x000000ffff0a7224 */ /* 0x000fd800078e0007 */
[----:B------:R-:W-:-:S10]  /*1600*/  @!P1 DMUL R8, |R8|, 1.80143985094819840000e+16 ;  /* 0x4350000008089828 */ /* 0x000fd40000000200 */
[----:B------:R-:W-:Y:S01]  /*1610*/  @!P1 MOV R10, R9 ;  /* 0x00000009000a9202 */ /* 0x000fe20000000f00 */
[----:B------:R-:W-:-:S03]  /*1620*/  @!P1 IMAD.MOV.U32 R6, RZ, RZ, R8 ;  /* 0x000000ffff069224 */ /* 0x000fc600078e0008 */
[----:B------:R-:W-:Y:S01]  /*1630*/  LOP3.LUT R10, R10, 0x800fffff, RZ, 0xc0, !PT ;  /* 0x800fffff0a0a7812 */ /* 0x000fe200078ec0ff */
[----:B------:R-:W-:Y:S01]  /*1640*/  IMAD.MOV.U32 R12, RZ, RZ, R6 ;  /* 0x000000ffff0c7224 */ /* 0x000fe200078e0006 */
[----:B------:R-:W-:Y:S02]  /*1650*/  SHF.R.U32.HI R6, RZ, 0x14, R7 ;  /* 0x00000014ff067819 */ /* 0x000fe40000011607 */
[----:B------:R-:W-:Y:S02]  /*1660*/  LOP3.LUT R13, R10, 0x3ff00000, RZ, 0xfc, !PT ;  /* 0x3ff000000a0d7812 */ /* 0x000fe400078efcff */
[----:B------:R-:W-:Y:S01]  /*1670*/  @!P1 LEA.HI R6, R9, 0xffffffca, RZ, 0xc ;  /* 0xffffffca09069811 */ /* 0x000fe200078f60ff */
[----:B------:R-:W-:Y:S01]  /*1680*/  HFMA2 R9, -RZ, RZ, 3.59375, 0 ;  /* 0x43300000ff097431 */ /* 0x000fe200000001ff */
[----:B------:R-:W-:-:S03]  /*1690*/  ISETP.GE.U32.AND P2, PT, R13, 0x3ff6a09f, PT ;  /* 0x3ff6a09f0d00780c */ /* 0x000fc60003f46070 */
[----:B------:R-:W-:-:S10]  /*16a0*/  VIADD R8, R6, 0xfffffc01 ;  /* 0xfffffc0106087836 */ /* 0x000fd40000000000 */
[----:B------:R-:W-:Y:S01]  /*16b0*/  @P2 IADD3 R11, PT, PT, R13, -0x100000, RZ ;  /* 0xfff000000d0b2810 */ /* 0x000fe20007ffe0ff */
[----:B------:R-:W-:-:S04]  /*16c0*/  @P2 VIADD R8, R6, 0xfffffc02 ;  /* 0xfffffc0206082836 */ /* 0x000fc80000000000 */
[----:B------:R-:W-:Y:S01]  /*16d0*/  @P2 IMAD.MOV.U32 R13, RZ, RZ, R11 ;  /* 0x000000ffff0d2224 */ /* 0x000fe200078e000b */
[----:B------:R-:W-:-:S05]  /*16e0*/  LOP3.LUT R8, R8, 0x80000000, RZ, 0x3c, !PT ;  /* 0x8000000008087812 */ /* 0x000fca00078e3cff */
[C---:B------:R-:W-:Y:S02]  /*16f0*/  DADD R16, R12.reuse, 1 ;  /* 0x3ff000000c107429 */ /* 0x040fe40000000000 */
[----:B------:R-:W-:-:S04]  /*1700*/  DADD R12, R12, -1 ;  /* 0xbff000000c0c7429 */ /* 0x000fc80000000000 */
[----:B------:R-:W0:Y:S02]  /*1710*/  MUFU.RCP64H R15, R17 ;  /* 0x00000011000f7308 */ /* 0x000e240000001800 */
[----:B0-----:R-:W-:-:S08]  /*1720*/  DFMA R10, -R16, R14, 1 ;  /* 0x3ff00000100a742b */ /* 0x001fd0000000010e */
[----:B------:R-:W-:-:S08]  /*1730*/  DFMA R10, R10, R10, R10 ;  /* 0x0000000a0a0a722b */ /* 0x000fd0000000000a */
[----:B------:R-:W-:-:S08]  /*1740*/  DFMA R14, R14, R10, R14 ;  /* 0x0000000a0e0e722b */ /* 0x000fd0000000000e */
[----:B------:R-:W-:-:S08]  /*1750*/  DMUL R10, R12, R14 ;  /* 0x0000000e0c0a7228 */ /* 0x000fd00000000000 */
[----:B------:R-:W-:-:S08]  /*1760*/  DFMA R10, R12, R14, R10 ;  /* 0x0000000e0c0a722b */ /* 0x000fd0000000000a */
[----:B------:R-:W-:-:S08]  /*1770*/  DMUL R18, R10, R10 ;  /* 0x0000000a0a127228 */ /* 0x000fd00000000000 */
[----:B------:R-:W-:Y:S01]  /*1780*/  DFMA R16, R18, UR4, R20 ;  /* 0x0000000412107c2b */ /* 0x000fe20008000014 */
[----:B------:R-:W-:Y:S01]  /*1790*/  UMOV UR4, 0x75488a3f ;  /* 0x75488a3f00047882 */ /* 0x000fe20000000000 */
[----:B------:R-:W-:Y:S01]  /*17a0*/  UMOV UR5, 0x3ef3b20a ;  /* 0x3ef3b20a00057882 */ /* 0x000fe20000000000 */
[----:B------:R-:W-:-:S05]  /*17b0*/  DADD R20, R12, -R10 ;  /* 0x000000000c147229 */ /* 0x000fca000000080a */
[----:B------:R-:W-:Y:S01]  /*17c0*/  DFMA R16, R18, R16, UR4 ;  /* 0x0000000412107e2b */ /* 0x000fe20008000010 */
[----:B------:R-:W-:Y:S01]  /*17d0*/  UMOV UR4, 0xe4faecd5 ;  /* 0xe4faecd500047882 */ /* 0x000fe20000000000 */
[----:B------:R-:W-:Y:S01]  /*17e0*/  UMOV UR5, 0x3f1745cd ;  /* 0x3f1745cd00057882 */ /* 0x000fe20000000000 */
[----:B------:R-:W-:-:S05]  /*17f0*/  DADD R22, R20, R20 ;  /* 0x0000000014167229 */ /* 0x000fca0000000014 */
[----:B------:R-:W-:Y:S01]  /*1800*/  DFMA R16, R18, R16, UR4 ;  /* 0x0000000412107e2b */ /* 0x000fe20008000010 */
[----:B------:R-:W-:Y:S01]  /*1810*/  UMOV UR4, 0x258a578b ;  /* 0x258a578b00047882 */ /* 0x000fe20000000000 */
[----:B------:R-:W-:Y:S01]  /*1820*/  UMOV UR5, 0x3f3c71c7 ;  /* 0x3f3c71c700057882 */ /* 0x000fe20000000000 */
[----:B------:R-:W-:-:S05]  /*1830*/  DFMA R22, R12, -R10, R22 ;  /* 0x8000000a0c16722b */ /* 0x000fca0000000016 */
[----:B------:R-:W-:Y:S01]  /*1840*/  DFMA R16, R18, R16, UR4 ;  /* 0x0000000412107e2b */ /* 0x000fe20008000010 */
[----:B------:R-:W-:Y:S01]  /*1850*/  UMOV UR4, 0x9242b910 ;  /* 0x9242b91000047882 */ /* 0x000fe20000000000 */
[----:B------:R-:W-:Y:S01]  /*1860*/  UMOV UR5, 0x3f624924 ;  /* 0x3f62492400057882 */ /* 0x000fe20000000000 */
[----:B------:R-:W-:-:S05]  /*1870*/  DMUL R14, R14, R22 ;  /* 0x000000160e0e7228 */ /* 0x000fca0000000000 */
[----:B------:R-:W-:Y:S01]  /*1880*/  DFMA R16, R18, R16, UR4 ;  /* 0x0000000412107e2b */ /* 0x000fe20008000010 */
[----:B------:R-:W-:Y:S01]  /*1890*/  UMOV UR4, 0x99999dfb ;  /* 0x99999dfb00047882 */ /* 0x000fe20000000000 */
[----:B------:R-:W-:-:S06]  /*18a0*/  UMOV UR5, 0x3f899999 ;  /* 0x3f89999900057882 */ /* 0x000fcc0000000000 */
[----:B------:R-:W-:Y:S01]  /*18b0*/  DFMA R20, R18, R16, UR4 ;  /* 0x0000000412147e2b */ /* 0x000fe20008000010 */
[----:B------:R-:W-:Y:S01]  /*18c0*/  UMOV UR4, 0x55555555 ;  /* 0x5555555500047882 */ /* 0x000fe20000000000 */
[----:B------:R-:W-:Y:S01]  /*18d0*/  UMOV UR5, 0x3fb55555 ;  /* 0x3fb5555500057882 */ /* 0x000fe20000000000 */
[----:B------:R-:W-:-:S05]  /*18e0*/  DMUL R16, R10, R10 ;  /* 0x0000000a0a107228 */ /* 0x000fca0000000000 */
[----:B------:R-:W-:-:S03]  /*18f0*/  DFMA R12, R18, R20, UR4 ;  /* 0x00000004120c7e2b */ /* 0x000fc60008000014 */
[----:B------:R-:W-:-:S05]  /*1900*/  DFMA R24, R10, R10, -R16 ;  /* 0x0000000a0a18722b */ /* 0x000fca0000000810 */
[----:B------:R-:W-:Y:S01]  /*1910*/  DADD R22, -R12, UR4 ;  /* 0x000000040c167e29 */ /* 0x000fe20008000100 */
[----:B------:R-:W-:Y:S01]  /*1920*/  UMOV UR4, 0xb9e7b0 ;  /* 0x00b9e7b000047882 */ /* 0x000fe20000000000 */
[----:B------:R-:W-:-:S06]  /*1930*/  UMOV UR5, 0x3c46a4cb ;  /* 0x3c46a4cb00057882 */ /* 0x000fcc0000000000 */
[----:B------:R-:W-:Y:S02]  /*1940*/  DFMA R18, R18, R20, R22 ;  /* 0x000000141212722b */ /* 0x000fe40000000016 */
[----:B------:R-:W-:Y:S01]  /*1950*/  DMUL R20, R10, R16 ;  /* 0x000000100a147228 */ /* 0x000fe20000000000 */
[----:B------:R-:W-:Y:S01]  /*1960*/  VIADD R23, R15, 0x100000 ;  /* 0x001000000f177836 */ /* 0x000fe20000000000 */
[----:B------:R-:W-:-:S04]  /*1970*/  MOV R22, R14 ;  /* 0x0000000e00167202 */ /* 0x000fc80000000f00 */
[----:B------:R-:W-:Y:S01]  /*1980*/  DADD R18, R18, -UR4 ;  /* 0x8000000412127e29 */ /* 0x000fe20008000000 */
[----:B------:R-:W-:Y:S01]  /*1990*/  UMOV UR4, 0x80000000 ;  /* 0x8000000000047882 */ /* 0x000fe20000000000 */
[C---:B------:R-:W-:Y:S01]  /*19a0*/  DFMA R22, R10.reuse, R22, R24 ;  /* 0x000000160a16722b */ /* 0x040fe20000000018 */
[----:B------:R-:W-:Y:S01]  /*19b0*/  UMOV UR5, 0x43300000 ;  /* 0x4330000000057882 */ /* 0x000fe20000000000 */
[----:B------:R-:W-:Y:S02]  /*19c0*/  DFMA R24, R10, R16, -R20 ;  /* 0x000000100a18722b */ /* 0x000fe40000000814 */
[----:B------:R-:W-:Y:S01]  /*19d0*/  DADD R8, R8, -UR4 ;  /* 0x8000000408087e29 */ /* 0x000fe20008000000 */
[----:B------:R-:W-:Y:S01]  /*19e0*/  UMOV UR4, 0xfefa39ef ;  /* 0xfefa39ef00047882 */ /* 0x000fe20000000000 */
[----:B------:R-:W-:-:S04]  /*19f0*/  UMOV UR5, 0x3fe62e42 ;  /* 0x3fe62e4200057882 */ /* 0x000fc80000000000 */
[----:B------:R-:W-:Y:S02]  /*1a00*/  DFMA R24, R14, R16, R24 ;  /* 0x000000100e18722b */ /* 0x000fe40000000018 */
[----:B------:R-:W-:-:S06]  /*1a10*/  DADD R16, R12, R18 ;  /* 0x000000000c107229 */ /* 0x000fcc0000000012 */
[----:B------:R-:W-:Y:S02]  /*1a20*/  DFMA R22, R10, R22, R24 ;  /* 0x000000160a16722b */ /* 0x000fe40000000018 */
[----:B------:R-:W-:Y:S02]  /*1a30*/  DADD R24, R12, -R16 ;  /* 0x000000000c187229 */ /* 0x000fe40000000810 */
[----:B------:R-:W-:-:S06]  /*1a40*/  DMUL R12, R16, R20 ;  /* 0x00000014100c7228 */ /* 0x000fcc0000000000 */
[----:B------:R-:W-:Y:S02]  /*1a50*/  DADD R24, R18, R24 ;  /* 0x0000000012187229 */ /* 0x000fe40000000018 */
[----:B------:R-:W-:-:S08]  /*1a60*/  DFMA R18, R16, R20, -R12 ;  /* 0x000000141012722b */ /* 0x000fd0000000080c */
[----:B------:R-:W-:-:S08]  /*1a70*/  DFMA R18, R16, R22, R18 ;  /* 0x000000161012722b */ /* 0x000fd00000000012 */
[----:B------:R-:W-:-:S08]  /*1a80*/  DFMA R24, R24, R20, R18 ;  /* 0x000000141818722b */ /* 0x000fd00000000012 */
[----:B------:R-:W-:-:S08]  /*1a90*/  DADD R18, R12, R24 ;  /* 0x000000000c127229 */ /* 0x000fd00000000018 */
[--C-:B------:R-:W-:Y:S02]  /*1aa0*/  DADD R16, R10, R18.reuse ;  /* 0x000000000a107229 */ /* 0x100fe40000000012 */
[----:B------:R-:W-:-:S06]  /*1ab0*/  DADD R12, R12, -R18 ;  /* 0x000000000c0c7229 */ /* 0x000fcc0000000812 */
[----:B------:R-:W-:Y:S02]  /*1ac0*/  DADD R10, R10, -R16 ;  /* 0x000000000a0a7229 */ /* 0x000fe40000000810 */
[----:B------:R-:W-:-:S06]  /*1ad0*/  DADD R12, R24, R12 ;  /* 0x00000000180c7229 */ /* 0x000fcc000000000c */
[----:B------:R-:W-:-:S08]  /*1ae0*/  DADD R10, R18, R10 ;  /* 0x00000000120a7229 */ /* 0x000fd0000000000a */
[----:B------:R-:W-:-:S08]  /*1af0*/  DADD R10, R12, R10 ;  /* 0x000000000c0a7229 */ /* 0x000fd0000000000a */
[----:B------:R-:W-:-:S08]  /*1b00*/  DADD R10, R14, R10 ;  /* 0x000000000e0a7229 */ /* 0x000fd0000000000a */
[----:B------:R-:W-:-:S08]  /*1b10*/  DADD R12, R16, R10 ;  /* 0x00000000100c7229 */ /* 0x000fd0000000000a */
[--C-:B------:R-:W-:Y:S02]  /*1b20*/  DFMA R6, R8, UR4, R12.reuse ;  /* 0x0000000408067c2b */ /* 0x100fe4000800000c */
[----:B------:R-:W-:-:S06]  /*1b30*/  DADD R16, R16, -R12 ;  /* 0x0000000010107229 */ /* 0x000fcc000000080c */
[----:B------:R-:W-:Y:S02]  /*1b40*/  DFMA R14, R8, -UR4, R6 ;  /* 0x80000004080e7c2b */ /* 0x000fe40008000006 */
[----:B------:R-:W-:-:S06]  /*1b50*/  DADD R16, R10, R16 ;  /* 0x000000000a107229 */ /* 0x000fcc0000000010 */
[----:B------:R-:W-:Y:S01]  /*1b60*/  DADD R14, -R12, R14 ;  /* 0x000000000c0e7229 */ /* 0x000fe2000000010e */
[----:B------:R-:W-:Y:S01]  /*1b70*/  LOP3.LUT R13, R5, 0xff0fffff, RZ, 0xc0, !PT ;  /* 0xff0fffff050d7812 */ /* 0x000fe200078ec0ff */
[----:B------:R-:W-:-:S06]  /*1b80*/  IMAD.MOV.U32 R12, RZ, RZ, R4 ;  /* 0x000000ffff0c7224 */ /* 0x000fcc00078e0004 */
[----:B------:R-:W-:-:S08]  /*1b90*/  DADD R14, R16, -R14 ;  /* 0x00000000100e7229 */ /* 0x000fd0000000080e */
[----:B------:R-:W-:Y:S01]  /*1ba0*/  DFMA R14, R8, UR6, R14 ;  /* 0x00000006080e7c2b */ /* 0x000fe2000800000e */
[----:B------:R-:W-:-:S05]  /*1bb0*/  IMAD.SHL.U32 R8, R5, 0x2, RZ ;  /* 0x0000000205087824 */ /* 0x000fca00078e00ff */
[----:B------:R-:W-:Y:S02]  /*1bc0*/  ISETP.GT.U32.AND P1, PT, R8, -0x2000001, PT ;  /* 0xfdffffff0800780c */ /* 0x000fe40003f24070 */
[----:B------:R-:W-:Y:S02]  /*1bd0*/  DADD R8, R6, R14 ;  /* 0x0000000006087229 */ /* 0x000fe4000000000e */
[----:B------:R-:W-:-:S06]  /*1be0*/  SEL R13, R13, R5, P1 ;  /* 0x000000050d0d7207 */ /* 0x000fcc0000800000 */
[----:B------:R-:W-:Y:S02]  /*1bf0*/  DADD R10, R6, -R8 ;  /* 0x00000000060a7229 */ /* 0x000fe40000000808 */
[----:B------:R-:W-:-:S06]  /*1c00*/  DMUL R6, R8, R12 ;  /* 0x0000000c08067228 */ /* 0x000fcc0000000000 */
[----:B------:R-:W-:Y:S02]  /*1c10*/  DADD R10, R14, R10 ;  /* 0x000000000e0a7229 */ /* 0x000fe4000000000a */
[----:B------:R-:W-:-:S08]  /*1c20*/  DFMA R8, R8, R12, -R6 ;  /* 0x0000000c0808722b */ /* 0x000fd00000000806 */
[----:B------:R-:W-:Y:S01]  /*1c30*/  DFMA R12, R10, R12, R8 ;  /* 0x0000000c0a0c722b */ /* 0x000fe20000000008 */
[----:B------:R-:W-:Y:S01]  /*1c40*/  MOV R10, 0x652b82fe ;  /* 0x652b82fe000a7802 */ /* 0x000fe20000000f00 */
[----:B------:R-:W-:-:S06]  /*1c50*/  IMAD.MOV.U32 R11, RZ, RZ, 0x3ff71547 ;  /* 0x3ff71547ff0b7424 */ /* 0x000fcc00078e00ff */
[----:B------:R-:W-:-:S08]  /*1c60*/  DADD R8, R6, R12 ;  /* 0x0000000006087229 */ /* 0x000fd0000000000c */
[----:B------:R-:W-:Y:S02]  /*1c70*/  DFMA R10, R8, R10, 6.75539944105574400000e+15 ;  /* 0x43380000080a742b */ /* 0x000fe4000000000a */
[----:B------:R-:W-:Y:S01]  /*1c80*/  FSETP.GEU.AND P1, PT, |R9|, 4.1917929649353027344, PT ;  /* 0x4086232b0900780b */ /* 0x000fe20003f2e200 */
[----:B------:R-:W-:-:S05]  /*1c90*/  DADD R6, R6, -R8 ;  /* 0x0000000006067229 */ /* 0x000fca0000000808 */
[----:B------:R-:W-:-:S03]  /*1ca0*/  DADD R14, R10, -6.75539944105574400000e+15 ;  /* 0xc33800000a0e7429 */ /* 0x000fc60000000000 */
[----:B------:R-:W-:-:S05]  /*1cb0*/  DADD R12, R12, R6 ;  /* 0x000000000c0c7229 */ /* 0x000fca0000000006 */
[----:B------:R-:W-:Y:S01]  /*1cc0*/  DFMA R16, R14, -UR4, R8 ;  /* 0x800000040e107c2b */ /* 0x000fe20008000008 */
[----:B------:R-:W-:Y:S01]  /*1cd0*/  UMOV UR4, 0x3b39803f ;  /* 0x3b39803f00047882 */ /* 0x000fe20000000000 */
[----:B------:R-:W-:-:S06]  /*1ce0*/  UMOV UR5, 0x3c7abc9e ;  /* 0x3c7abc9e00057882 */ /* 0x000fcc0000000000 */
[----:B------:R-:W-:Y:S01]  /*1cf0*/  DFMA R14, R14, -UR4, R16 ;  /* 0x800000040e0e7c2b */ /* 0x000fe20008000010 */
[----:B------:R-:W-:Y:S01]  /*1d00*/  UMOV UR4, 0x69ce2bdf ;  /* 0x69ce2bdf00047882 */ /* 0x000fe20000000000 */
[----:B------:R-:W-:Y:S01]  /*1d10*/  IMAD.MOV.U32 R16, RZ, RZ, -0x35dec16 ;  /* 0xfca213eaff107424 */ /* 0x000fe200078e00ff */
[----:B------:R-:W-:Y:S01]  /*1d20*/  MOV R17, 0x3e928af3 ;  /* 0x3e928af300117802 */ /* 0x000fe20000000f00 */
[----:B------:R-:W-:-:S05]  /*1d30*/  UMOV UR5, 0x3e5ade15 ;  /* 0x3e5ade1500057882 */ /* 0x000fca0000000000 */
[----:B------:R-:W-:Y:S01]  /*1d40*/  DFMA R16, R14, UR4, R16 ;  /* 0x000000040e107c2b */ /* 0x000fe20008000010 */
[----:B------:R-:W-:Y:S01]  /*1d50*/  UMOV UR4, 0x62401315 ;  /* 0x6240131500047882 */ /* 0x000fe20000000000 */
[----:B------:R-:W-:-:S06]  /*1d60*/  UMOV UR5, 0x3ec71dee ;  /* 0x3ec71dee00057882 */ /* 0x000fcc0000000000 */
[----:B------:R-:W-:Y:S01]  /*1d70*/  DFMA R16, R14, R16, UR4 ;  /* 0x000000040e107e2b */ /* 0x000fe20008000010 */
        /* <DEDUP_REMOVED lines=20> */
[----:B------:R-:W-:-:S08]  /*1ec0*/  DFMA R16, R14, R16, UR4 ;  /* 0x000000040e107e2b */ /* 0x000fd00008000010 */
[----:B------:R-:W-:-:S08]  /*1ed0*/  DFMA R16, R14, R16, 1 ;  /* 0x3ff000000e10742b */ /* 0x000fd00000000010 */
[----:B------:R-:W-:-:S10]  /*1ee0*/  DFMA R14, R14, R16, 1 ;  /* 0x3ff000000e0e742b */ /* 0x000fd40000000010 */
[----:B------:R-:W-:Y:S02]  /*1ef0*/  IMAD R7, R10, 0x100000, R15 ;  /* 0x001000000a077824 */ /* 0x000fe400078e020f */
[----:B------:R-:W-:Y:S01]  /*1f00*/  IMAD.MOV.U32 R6, RZ, RZ, R14 ;  /* 0x000000ffff067224 */ /* 0x000fe200078e000e */
[----:B------:R-:W-:Y:S06]  /*1f10*/  @!P1 BRA `(.L_x_23) ;  /* 0x0000000000309947 */ /* 0x000fec0003800000 */
[----:B------:R-:W-:Y:S01]  /*1f20*/  FSETP.GEU.AND P2, PT, |R9|, 4.2275390625, PT ;  /* 0x408748000900780b */ /* 0x000fe20003f4e200 */
[C---:B------:R-:W-:Y:S02]  /*1f30*/  DADD R16, R8.reuse, +INF ;  /* 0x7ff0000008107429 */ /* 0x040fe40000000000 */
[----:B------:R-:W-:-:S08]  /*1f40*/  DSETP.GEU.AND P1, PT, R8, RZ, PT ;  /* 0x000000ff0800722a */ /* 0x000fd00003f2e000 */
[----:B------:R-:W-:Y:S02]  /*1f50*/  FSEL R7, R17, RZ, P1 ;  /* 0x000000ff11077208 */ /* 0x000fe40000800000 */
[----:B------:R-:W-:-:S04]  /*1f60*/  @!P2 LEA.HI R6, R10, R10, RZ, 0x1 ;  /* 0x0000000a0a06a211 */ /* 0x000fc800078f08ff */
[----:B------:R-:W-:Y:S02]  /*1f70*/  @!P2 SHF.R.S32.HI R9, RZ, 0x1, R6 ;  /* 0x00000001ff09a819 */ /* 0x000fe40000011406 */
[----:B------:R-:W-:Y:S02]  /*1f80*/  FSEL R6, R16, RZ, P1 ;  /* 0x000000ff10067208 */ /* 0x000fe40000800000 */
[----:B------:R-:W-:Y:S01]  /*1f90*/  @!P2 IADD3 R8, PT, PT, R10, -R9, RZ ;  /* 0x800000090a08a210 */ /* 0x000fe20007ffe0ff */
[----:B------:R-:W-:-:S03]  /*1fa0*/  @!P2 IMAD R15, R9, 0x100000, R15 ;  /* 0x00100000090fa824 */ /* 0x000fc600078e020f */
[----:B------:R-:W-:Y:S01]  /*1fb0*/  @!P2 LEA R9, R8, 0x3ff00000, 0x14 ;  /* 0x3ff000000809a811 */ /* 0x000fe200078ea0ff */
[----:B------:R-:W-:-:S06]  /*1fc0*/  @!P2 IMAD.MOV.U32 R8, RZ, RZ, RZ ;  /* 0x000000ffff08a224 */ /* 0x000fcc00078e00ff */
[----:B------:R-:W-:-:S11]  /*1fd0*/  @!P2 DMUL R6, R14, R8 ;  /* 0x000000080e06a228 */ /* 0x000fd60000000000 */
.L_x_23:
[----:B------:R-:W-:Y:S02]  /*1fe0*/  DFMA R12, R12, R6, R6 ;  /* 0x000000060c0c722b */ /* 0x000fe40000000006 */
[----:B------:R-:W-:-:S08]  /*1ff0*/  DSETP.NEU.AND P1, PT, |R6|, +INF , PT ;  /* 0x7ff000000600742a */ /* 0x000fd00003f2d200 */
[----:B------:R-:W-:Y:S02]  /*2000*/  FSEL R15, R6, R12, !P1 ;  /* 0x0000000c060f7208 */ /* 0x000fe40004800000 */
[----:B------:R-:W-:Y:S01]  /*2010*/  FSEL R12, R7, R13, !P1 ;  /* 0x0000000d070c7208 */ /* 0x000fe20004800000 */
[----:B------:R-:W-:Y:S01]  /*2020*/  IMAD.MOV.U32 R7, RZ, RZ, 0x0 ;  /* 0x00000000ff077424 */ /* 0x000fe200078e00ff */
[----:B------:R-:W-:-:S04]  /*2030*/  MOV R6, R0 ;  /* 0x0000000000067202 */ /* 0x000fc80000000f00 */
[----:B------:R-:W-:Y:S05]  /*2040*/  RET.REL.NODEC R6 `(_Z18octave_kernel_fp16PK6__halfPS_iiS_) ;  /* 0xffffffdc06ec7950 */ /* 0x000fea0003c3ffff */
.L_x_24:
        /* <DEDUP_REMOVED lines=11> */
.L_x_74:


//--------------------- .text._Z18octave_kernel_fp32PKfPfiif --------------------------
	.section	.text._Z18octave_kernel_fp32PKfPfiif,"ax",@progbits
	.align	128
        .global         _Z18octave_kernel_fp32PKfPfiif
        .type           _Z18octave_kernel_fp32PKfPfiif,@function
        .size           _Z18octave_kernel_fp32PKfPfiif,(.L_x_76 - _Z18octave_kernel_fp32PKfPfiif)
        .other          _Z18octave_kernel_fp32PKfPfiif,@"STO_CUDA_ENTRY STV_DEFAULT"
_Z18octave_kernel_fp32PKfPfiif:
.text._Z18octave_kernel_fp32PKfPfiif:
        /* <DEDUP_REMOVED lines=19> */
[----:B------:R-:W-:Y:S05]  /*0130*/  CALL.REL.NOINC `($_Z18octave_kernel_fp32PKfPfiif$__internal_accurate_pow) ;  /* 0x0000001000f47944 */ /* 0x000fea0003c00000 */
[----:B------:R-:W-:Y:S05]  /*0140*/  BSYNC.RECONVERGENT B0 ;  /* 0x0000000000007941 */ /* 0x000fea0003800200 */
.L_x_25:
[----:B------:R-:W0:Y:S01]  /*0150*/  LDC.64 R6, c[0x3][RZ] ;  /* 0x00c00000ff067b82 */ /* 0x000e220000000a00 */
[----:B------:R-:W-:Y:S02]  /*0160*/  IMAD.MOV.U32 R8, RZ, RZ, R15 ;  /* 0x000000ffff087224 */ /* 0x000fe400078e000f */
[----:B------:R-:W-:-:S05]  /*0170*/  IMAD.MOV.U32 R9, RZ, RZ, R12 ;  /* 0x000000ffff097224 */ /* 0x000fca00078e000c */
[----:B------:R-:W1:Y:S01]  /*0180*/  LDC R13, c[0x3][0x4] ;  /* 0x00c00100ff0d7b82 */ /* 0x000e620000000800 */
[----:B------:R-:W-:-:S10]  /*0190*/  DADD R10, -RZ, -R8 ;  /* 0x00000000ff0a7229 */ /* 0x000fd40000000908 */
        /* <DEDUP_REMOVED lines=9> */
[----:B------:R-:W-:Y:S10]  /*0230*/  @P3 BRA `(.L_x_26) ;  /* 0x00000000001c3947 */ /* 0x000ff40003800000 */
[----:B------:R-:W-:Y:S02]  /*0240*/  ISETP.NE.U32.AND P0, PT, R3, RZ, PT ;  /* 0x000000ff0300720c */ /* 0x000fe40003f05070 */
[----:B------:R-:W-:Y:S02]  /*0250*/  ISETP.GE.AND P3, PT, R5, RZ, PT ;  /* 0x000000ff0500720c */ /* 0x000fe40003f66270 */
[----:B------:R-:W-:Y:S02]  /*0260*/  ISETP.NE.AND.EX P0, PT, R26, -0x80000000, PT, P0 ;  /* 0x800000001a00780c */ /* 0x000fe40003f05300 */
[----:B------:R-:W-:-:S11]  /*0270*/  MOV R8, RZ ;  /* 0x000000ff00087202 */ /* 0x000fd60000000f00 */
[----:B------:R-:W-:-:S06]  /*0280*/  DSETP.NEU.AND P0, PT, |R4|, 0.5, !P0 ;  /* 0x3fe000000400742a */ /* 0x000fcc000470d200 */
[----:B------:R-:W-:-:S04]  /*0290*/  SEL R9, R13, RZ, P0 ;  /* 0x000000ff0d097207 */ /* 0x000fc80000000000 */
[----:B------:R-:W-:-:S07]  /*02a0*/  @!P3 LOP3.LUT R9, R9, 0x7ff00000, RZ, 0xfc, !PT ;  /* 0x7ff000000909b812 */ /* 0x000fce00078efcff */
.L_x_26:
[----:B------:R-:W-:Y:S04]  /*02b0*/  BSSY.RECONVERGENT B0, `(.L_x_27) ;  /* 0x000000f000007945 */ /* 0x000fe80003800200 */
        /* <DEDUP_REMOVED lines=14> */
.L_x_28:
[----:B------:R-:W-:Y:S05]  /*03a0*/  BSYNC.RECONVERGENT B0 ;  /* 0x0000000000007941 */ /* 0x000fea0003800200 */
.L_x_27:
[----:B------:R-:W0:Y:S01]  /*03b0*/  LDCU UR4, c[0x0][0x398] ;  /* 0x00007300ff0477ac */ /* 0x000e220008000800 */
[----:B------:R-:W-:Y:S01]  /*03c0*/  DSETP.NEU.AND P0, PT, R6, 1, PT ;  /* 0x3ff000000600742a */ /* 0x000fe20003f0d000 */
[----:B------:R-:W-:Y:S01]  /*03d0*/  ISETP.NE.AND P1, PT, R2, RZ, PT ;  /* 0x000000ff0200720c */ /* 0x000fe20003f25270 */
[----:B------:R-:W1:Y:S04]  /*03e0*/  LDCU UR5, c[0x0][0x390] ;  /* 0x00007200ff0577ac */ /* 0x000e680008000800 */
[----:B------:R-:W-:Y:S01]  /*03f0*/  FSEL R8, R8, RZ, P0 ;  /* 0x000000ff08087208 */ /* 0x000fe20000000000 */
[----:B------:R-:W2:Y:S01]  /*0400*/  LDCU.64 UR6, c[0x0][0x358] ;  /* 0x00006b00ff0677ac */ /* 0x000ea20008000a00 */
[----:B------:R-:W-:Y:S02]  /*0410*/  FSEL R9, R9, 1.875, P0 ;  /* 0x3ff0000009097808 */ /* 0x000fe40000000000 */
[----:B------:R-:W-:-:S02]  /*0420*/  FSEL R8, R8, RZ, P1 ;  /* 0x000000ff08087208 */ /* 0x000fc40000800000 */
[----:B------:R-:W-:Y:S01]  /*0430*/  FSEL R9, R9, 1.875, P1 ;  /* 0x3ff0000009097808 */ /* 0x000fe20000800000 */
[----:B0-----:R-:W0:Y:S01]  /*0440*/  F2F.F64.F32 R4, UR4 ;  /* 0x0000000400047d10 */ /* 0x001e220008201800 */
[----:B-1----:R-:W-:-:S04]  /*0450*/  UISETP.GE.AND UP0, UPT, UR5, 0x1, UPT ;  /* 0x000000010500788c */ /* 0x002fc8000bf06270 */
[----:B0-----:R-:W-:Y:S01]  /*0460*/  DMUL R8, R4, R8 ;  /* 0x0000000804087228 */ /* 0x001fe20000000000 */
[----:B------:R-:W-:-:S04]  /*0470*/  IMAD.MOV.U32 R4, RZ, RZ, RZ ;  /* 0x000000ffff047224 */ /* 0x000fc800078e00ff */
[----:B--2---:R-:W-:Y:S06]  /*0480*/  BRA.U !UP0, `(.L_x_29) ;  /* 0x0000000908787547 */ /* 0x004fec000b800000 */
[----:B------:R-:W-:Y:S01]  /*0490*/  I2FP.F32.U32 R3, UR5 ;  /* 0x0000000500037c45 */ /* 0x000fe20008201000 */
[----:B------:R0:W1:Y:S01]  /*04a0*/  F2F.F32.F64 R5, R8 ;  /* 0x0000000800057310 */ /* 0x0000620000301000 */
[----:B------:R-:W-:-:S07]  /*04b0*/  MOV R4, UR4 ;  /* 0x0000000400047c02 */ /* 0x000fce0008000f00 */
[----:B------:R-:W2:Y:S08]  /*04c0*/  MUFU.RCP R0, R3 ;  /* 0x0000000300007308 */ /* 0x000eb00000001000 */
[----:B------:R-:W3:Y:S01]  /*04d0*/  FCHK P0, R4, R3 ;  /* 0x0000000304007302 */ /* 0x000ee20000000000 */
[----:B--2---:R-:W-:-:S04]  /*04e0*/  FFMA R7, -R3, R0, 1 ;  /* 0x3f80000003077423 */ /* 0x004fc80000000100 */
[----:B------:R-:W-:-:S04]  /*04f0*/  FFMA R0, R0, R7, R0 ;  /* 0x0000000700007223 */ /* 0x000fc80000000000 */
[----:B------:R-:W-:-:S04]  /*0500*/  FFMA R6, R0, UR4, RZ ;  /* 0x0000000400067c23 */ /* 0x000fc800080000ff */
[----:B------:R-:W-:-:S04]  /*0510*/  FFMA R7, -R3, R6, UR4 ;  /* 0x0000000403077e23 */ /* 0x000fc80008000106 */
[----:B------:R-:W-:Y:S01]  /*0520*/  FFMA R6, R0, R7, R6 ;  /* 0x0000000700067223 */ /* 0x000fe20000000006 */
[----:B01-3--:R-:W-:Y:S06]  /*0530*/  @!P0 BRA `(.L_x_30) ;  /* 0x0000000000148947 */ /* 0x00bfec0003800000 */
[----:B------:R-:W0:Y:S01]  /*0540*/  LDCU UR4, c[0x0][0x398] ;  /* 0x00007300ff0477ac */ /* 0x000e220008000800 */
[----:B------:R-:W-:Y:S01]  /*0550*/  MOV R8, 0x580 ;  /* 0x0000058000087802 */ /* 0x000fe20000000f00 */
[----:B0-----:R-:W-:-:S07]  /*0560*/  IMAD.U32 R0, RZ, RZ, UR4 ;  /* 0x00000004ff007e24 */ /* 0x001fce000f8e00ff */
[----:B------:R-:W-:Y:S05]  /*0570*/  CALL.REL.NOINC `($__internal_1_$__cuda_sm3x_div_rn_noftz_f32_slowpath) ;  /* 0x00000008004c7944 */ /* 0x000fea0003c00000 */
[----:B------:R-:W-:-:S07]  /*0580*/  IMAD.MOV.U32 R6, RZ, RZ, R0 ;  /* 0x000000ffff067224 */ /* 0x000fce00078e0000 */
.L_x_30:
[----:B------:R-:W0:Y:S01]  /*0590*/  LDCU UR5, c[0x0][0x390] ;  /* 0x00007200ff0577ac */ /* 0x000e220008000800 */
[----:B------:R-:W-:Y:S01]  /*05a0*/  IMAD.MOV.U32 R4, RZ, RZ, RZ ;  /* 0x000000ffff047224 */ /* 0x000fe200078e00ff */
[----:B------:R-:W1:Y:S01]  /*05b0*/  LDCU.64 UR8, c[0x0][0x380] ;  /* 0x00007000ff0877ac */ /* 0x000e620008000a00 */
[----:B------:R-:W-:Y:S01]  /*05c0*/  UMOV UR4, URZ ;  /* 0x000000ff00047c82 */ /* 0x000fe20008000000 */
[----:B0-----:R-:W-:-:S12]  /*05d0*/  UIADD3 UR5, UPT, UPT, -UR5, URZ, URZ ;  /* 0x000000ff05057290 */ /* 0x001fd8000fffe1ff */
.L_x_35:
[----:B------:R-:W0:Y:S01]  /*05e0*/  MUFU.RCP R8, R5 ;  /* 0x0000000500087308 */ /* 0x000e220000001000 */
[----:B------:R-:W-:Y:S01]  /*05f0*/  I2FP.F32.U32 R3, UR4 ;  /* 0x0000000400037c45 */ /* 0x000fe20008201000 */
[----:B------:R-:W-:Y:S04]  /*0600*/  BSSY.RECONVERGENT B0, `(.L_x_31) ;  /* 0x000000d000007945 */ /* 0x000fe80003800200 */
[----:B------:R-:W-:-:S04]  /*0610*/  FMUL R0, R3, R6 ;  /* 0x0000000603007220 */ /* 0x000fc80000400000 */
[----:B------:R-:W2:Y:S01]  /*0620*/  FCHK P0, R0, R5 ;  /* 0x0000000500007302 */ /* 0x000ea20000000000 */
[----:B0-----:R-:W-:-:S04]  /*0630*/  FFMA R7, -R5, R8, 1 ;  /* 0x3f80000005077423 */ /* 0x001fc80000000108 */
[----:B------:R-:W-:-:S04]  /*0640*/  FFMA R7, R8, R7, R8 ;  /* 0x0000000708077223 */ /* 0x000fc80000000008 */
[----:B------:R-:W-:-:S04]  /*0650*/  FFMA R8, R0, R7, RZ ;  /* 0x0000000700087223 */ /* 0x000fc800000000ff */
[----:B------:R-:W-:-:S04]  /*0660*/  FFMA R3, -R5, R8, R0 ;  /* 0x0000000805037223 */ /* 0x000fc80000000100 */
[----:B------:R-:W-:Y:S01]  /*0670*/  FFMA R3, R7, R3, R8 ;  /* 0x0000000307037223 */ /* 0x000fe20000000008 */
[----:B--2---:R-:W-:Y:S06]  /*0680*/  @!P0 BRA `(.L_x_32) ;  /* 0x0000000000108947 */ /* 0x004fec0003800000 */
[----:B------:R-:W-:Y:S02]  /*0690*/  MOV R3, R5 ;  /* 0x0000000500037202 */ /* 0x000fe40000000f00 */
[----:B------:R-:W-:-:S07]  /*06a0*/  MOV R8, 0x6c0 ;  /* 0x000006c000087802 */ /* 0x000fce0000000f00 */
[----:B-1----:R-:W-:Y:S05]  /*06b0*/  CALL.REL.NOINC `($__internal_1_$__cuda_sm3x_div_rn_noftz_f32_slowpath) ;  /* 0x0000000400fc7944 */ /* 0x002fea0003c00000 */
[----:B------:R-:W-:-:S07]  /*06c0*/  IMAD.MOV.U32 R3, RZ, RZ, R0 ;  /* 0x000000ffff037224 */ /* 0x000fce00078e0000 */
.L_x_32:
[----:B-1----:R-:W-:Y:S05]  /*06d0*/  BSYNC.RECONVERGENT B0 ;  /* 0x0000000000007941 */ /* 0x002fea0003800200 */
.L_x_31:
[----:B------:R-:W-:Y:S01]  /*06e0*/  IMAD.MOV.U32 R10, RZ, RZ, R3 ;  /* 0x000000ffff0a7224 */ /* 0x000fe200078e0003 */
[----:B------:R-:W-:Y:S01]  /*06f0*/  BSSY.RECONVERGENT B0, `(.L_x_33) ;  /* 0x0000062000007945 */ /* 0x000fe20003800200 */
[----:B------:R-:W-:-:S03]  /*0700*/  IMAD.MOV.U32 R8, RZ, RZ, 0x3dc6b27f ;  /* 0x3dc6b27fff087424 */ /* 0x000fc600078e00ff */
[----:B------:R-:W-:-:S13]  /*0710*/  FSETP.GEU.AND P0, PT, R10, 1.175494350822287508e-38, PT ;  /* 0x008000000a00780b */ /* 0x000fda0003f0e000 */
[----:B------:R-:W-:-:S05]  /*0720*/  @!P0 FMUL R10, R10, 8388608 ;  /* 0x4b0000000a0a8820 */ /* 0x000fca0000400000 */
[----:B------:R-:W-:-:S04]  /*0730*/  IADD3 R0, PT, PT, R10, -0x3f3504f3, RZ ;  /* 0xc0cafb0d0a007810 */ /* 0x000fc80007ffe0ff */
[----:B------:R-:W-:-:S05]  /*0740*/  LOP3.LUT R3, R0, 0xff800000, RZ, 0xc0, !PT ;  /* 0xff80000000037812 */ /* 0x000fca00078ec0ff */
[----:B------:R-:W-:Y:S01]  /*0750*/  IMAD.IADD R0, R10, 0x1, -R3 ;  /* 0x000000010a007824 */ /* 0x000fe200078e0a03 */
[----:B------:R-:W-:-:S03]  /*0760*/  I2FP.F32.S32 R3, R3 ;  /* 0x0000000300037245 */ /* 0x000fc60000201400 */
[----:B------:R-:W-:-:S04]  /*0770*/  FADD R7, R0, -1 ;  /* 0xbf80000000077421 */ /* 0x000fc80000000000 */
        /* <DEDUP_REMOVED lines=10> */
[----:B------:R-:W-:Y:S02]  /*0820*/  FSEL R0, RZ, -23, P0 ;  /* 0xc1b80000ff007808 */ /* 0x000fe40000000000 */
[----:B------:R-:W-:Y:S01]  /*0830*/  ISETP.GT.U32.AND P0, PT, R10, 0x7f7fffff, PT ;  /* 0x7f7fffff0a00780c */ /* 0x000fe20003f04070 */
[----:B------:R-:W-:Y:S02]  /*0840*/  FMUL R8, R7, R8 ;  /* 0x0000000807087220 */ /* 0x000fe40000400000 */
[----:B------:R-:W-:Y:S01]  /*0850*/  FFMA R0, R3, 1.1920928955078125e-07, R0 ;  /* 0x3400000003007823 */ /* 0x000fe20000000000 */
[----:B------:R-:W-:Y:S01]  /*0860*/  MOV R3, 0x7f800000 ;  /* 0x7f80000000037802 */ /* 0x000fe20000000f00 */
[----:B------:R-:W-:-:S04]  /*0870*/  FFMA R7, R7, 1.4426950216293334961, R8 ;  /* 0x3fb8aa3b07077823 */ /* 0x000fc80000000008 */
[----:B------:R-:W-:-:S04]  /*0880*/  FADD R0, R0, R7 ;  /* 0x0000000700007221 */ /* 0x000fc80000000000 */
[C---:B------:R-:W-:Y:S01]  /*0890*/  @P0 FFMA R0, R10.reuse, R3, +INF ;  /* 0x7f8000000a000423 */ /* 0x040fe20000000003 */
[----:B------:R-:W-:Y:S01]  /*08a0*/  FSETP.NEU.AND P0, PT, R10, RZ, PT ;  /* 0x000000ff0a00720b */ /* 0x000fe20003f0d000 */
[----:B------:R-:W-:Y:S02]  /*08b0*/  IMAD.MOV.U32 R3, RZ, RZ, 0x3f800000 ;  /* 0x3f800000ff037424 */ /* 0x000fe400078e00ff */
        /* <DEDUP_REMOVED lines=12> */
[----:B------:R-:W-:-:S04]  /*0980*/  LOP3.LUT R8, R7, 0xff800000, RZ, 0xc0, !PT ;  /* 0xff80000007087812 */ /* 0x000fc800078ec0ff */
[-C--:B------:R-:W-:Y:S02]  /*0990*/  IADD3 R3, PT, PT, R3, -R8.reuse, RZ ;  /* 0x8000000803037210 */ /* 0x080fe40007ffe0ff */
        /* <DEDUP_REMOVED lines=34> */
[----:B------:R-:W-:Y:S01]  /*0bc0*/  IMAD.MOV.U32 R10, RZ, RZ, 0x391fcb8e ;  /* 0x391fcb8eff0a7424 */ /* 0x000fe200078e00ff */
[----:B------:R-:W-:Y:S02]  /*0bd0*/  FSETP.GT.AND P2, PT, |R7|, 152, PT ;  /* 0x431800000700780b */ /* 0x000fe40003f44200 */
[----:B------:R-:W-:Y:S02]  /*0be0*/  FFMA R8, R3, 2, R8 ;  /* 0x4000000003087823 */ /* 0x000fe40000000008 */
[----:B------:R-:W1:Y:S01]  /*0bf0*/  F2I.NTZ R9, R7 ;  /* 0x0000000700097305 */ /* 0x000e620000203100 */
        /* <DEDUP_REMOVED lines=9> */
[----:B------:R-:W-:Y:S01]  /*0c90*/  FFMA R12, R3, R10, 0.69314718246459960938 ;  /* 0x3f317218030c7423 */ /* 0x000fe2000000000a */
[----:B------:R-:W-:Y:S01]  /*0ca0*/  IADD3 R10, PT, PT, R8, 0x7f000000, RZ ;  /* 0x7f000000080a7810 */ /* 0x000fe20007ffe0ff */
[----:B-1----:R-:W-:Y:S02]  /*0cb0*/  IMAD R9, R9, 0x800000, -R8 ;  /* 0x0080000009097824 */ /* 0x002fe400078e0a08 */
[----:B------:R-:W-:Y:S01]  /*0cc0*/  FFMA R7, R3, R12, 1 ;  /* 0x3f80000003077423 */ /* 0x000fe2000000000c */
[----:B------:R-:W-:-:S03]  /*0cd0*/  FSEL R3, RZ, +INF , !P1 ;  /* 0x7f800000ff037808 */ /* 0x000fc60004800000 */
[----:B------:R-:W-:-:S04]  /*0ce0*/  FMUL R10, R10, R7 ;  /* 0x000000070a0a7220 */ /* 0x000fc80000400000 */
[----:B------:R-:W-:Y:S01]  /*0cf0*/  @!P2 FMUL R3, R9, R10 ;  /* 0x0000000a0903a220 */ /* 0x000fe20000400000 */
[----:B------:R-:W-:-:S07]  /*0d00*/  @!P0 LOP3.LUT R3, R0, 0x7fffffff, RZ, 0xc0, !PT ;  /* 0x7fffffff00038812 */ /* 0x000fce00078ec0ff */
.L_x_34:
[----:B------:R-:W-:Y:S05]  /*0d10*/  BSYNC.RECONVERGENT B0 ;  /* 0x0000000000007941 */ /* 0x000fea0003800200 */
.L_x_33:
[----:B------:R-:W-:Y:S01]  /*0d20*/  IMAD.U32 R8, RZ, RZ, UR8 ;  /* 0x00000008ff087e24 */ /* 0x000fe2000f8e00ff */
[----:B------:R-:W-:-:S05]  /*0d30*/  MOV R9, UR9 ;  /* 0x0000000900097c02 */ /* 0x000fca0008000f00 */
[----:B------:R-:W2:Y:S01]  /*0d40*/  LDG.E R8, desc[UR6][R8.64] ;  /* 0x0000000608087981 */ /* 0x000ea2000c1e1900 */
        /* <DEDUP_REMOVED lines=11> */
[----:B------:R-:W-:-:S03]  /*0e00*/  SHF.L.U32 R0, R0, 0x17, RZ ;  /* 0x0000001700007819 */ /* 0x000fc600000006ff */
[----:B------:R-:W-:-:S04]  /*0e10*/  FFMA R10, R3, 1.4426950216293334961, -R10 ;  /* 0x3fb8aa3b030a7823 */ /* 0x000fc8000000080a */
[----:B------:R-:W-:-:S04]  /*0e20*/  FFMA R10, R3, 1.925963033500011079e-08, R10 ;  /* 0x32a57060030a7823 */ /* 0x000fc8000000000a */
[----:B------:R-:W0:Y:S02]  /*0e30*/  MUFU.EX2 R3, R10 ;  /* 0x0000000a00037308 */ /* 0x000e240000000800 */
[----:B0-----:R-:W-:-:S04]  /*0e40*/  FMUL R3, R0, R3 ;  /* 0x0000000300037220 */ /* 0x001fc80000400000 */
[----:B--2---:R-:W-:Y:S01]  /*0e50*/  FFMA R4, R3, R8, R4 ;  /* 0x0000000803047223 */ /* 0x004fe20000000004 */
[----:B------:R-:W-:Y:S06]  /*0e60*/  BRA.U UP0, `(.L_x_35) ;  /* 0xfffffff500dc7547 */ /* 0x000fec000b83ffff */
.L_x_29:
[----:B------:R-:W0:Y:S02]  /*0e70*/  LDC.64 R6, c[0x0][0x388] ;  /* 0x0000e200ff067b82 */ /* 0x000e240000000a00 */
[----:B0-----:R-:W-:-:S05]  /*0e80*/  IMAD.WIDE R2, R2, 0x4, R6 ;  /* 0x0000000402027825 */ /* 0x001fca00078e0206 */
[----:B------:R-:W-:Y:S01]  /*0e90*/  STG.E desc[UR6][R2.64], R4 ;  /* 0x0000000402007986 */ /* 0x000fe2000c101906 */
[----:B------:R-:W-:Y:S05]  /*0ea0*/  EXIT ;  /* 0x000000000000794d */ /* 0x000fea0003800000 */
        .weak           $__internal_1_$__cuda_sm3x_div_rn_noftz_f32_slowpath
        .type           $__internal_1_$__cuda_sm3x_div_rn_noftz_f32_slowpath,@function
        .size           $__internal_1_$__cuda_sm3x_div_rn_noftz_f32_slowpath,($_Z18octave_kernel_fp32PKfPfiif$__internal_accurate_pow - $__internal_1_$__cuda_sm3x_div_rn_noftz_f32_slowpath)
$__internal_1_$__cuda_sm3x_div_rn_noftz_f32_slowpath:
[----:B------:R-:W-:Y:S01]  /*0eb0*/  SHF.R.U32.HI R9, RZ, 0x17, R3 ;  /* 0x00000017ff097819 */ /* 0x000fe20000011603 */
[----:B------:R-:W-:Y:S01]  /*0ec0*/  BSSY.RECONVERGENT B1, `(.L_x_36) ;  /* 0x0000062000017945 */ /* 0x000fe20003800200 */
[----:B------:R-:W-:Y:S02]  /*0ed0*/  SHF.R.U32.HI R7, RZ, 0x17, R0 ;  /* 0x00000017ff077819 */ /* 0x000fe40000011600 */
[----:B------:R-:W-:Y:S02]  /*0ee0*/  LOP3.LUT R14, R9, 0xff, RZ, 0xc0, !PT ;  /* 0x000000ff090e7812 */ /* 0x000fe400078ec0ff */
[----:B------:R-:W-:-:S03]  /*0ef0*/  LOP3.LUT R12, R7, 0xff, RZ, 0xc0, !PT ;  /* 0x000000ff070c7812 */ /* 0x000fc600078ec0ff */
[----:B------:R-:W-:Y:S02]  /*0f00*/  VIADD R10, R14, 0xffffffff ;  /* 0xffffffff0e0a7836 */ /* 0x000fe40000000000 */
[----:B------:R-:W-:-:S03]  /*0f10*/  VIADD R9, R12, 0xffffffff ;  /* 0xffffffff0c097836 */ /* 0x000fc60000000000 */
        /* <DEDUP_REMOVED lines=27> */
.L_x_37:
        /* <DEDUP_REMOVED lines=51> */
.L_x_44:
[----:B------:R-:W-:-:S04]  /*1400*/  LOP3.LUT R0, R0, 0x80000000, RZ, 0xc0, !PT ;  /* 0x8000000000007812 */ /* 0x000fc800078ec0ff */
[----:B------:R-:W-:Y:S01]  /*1410*/  LOP3.LUT R0, R0, 0x7f800000, RZ, 0xfc, !PT ;  /* 0x7f80000000007812 */ /* 0x000fe200078efcff */
[----:B------:R-:W-:Y:S06]  /*1420*/  BRA `(.L_x_45) ;  /* 0x0000000000047947 */ /* 0x000fec0003800000 */
.L_x_43:
[----:B------:R-:W-:-:S07]  /*1430*/  LEA R0, R10, R0, 0x17 ;  /* 0x000000000a007211 */ /* 0x000fce00078eb8ff */
.L_x_45:
[----:B------:R-:W-:Y:S05]  /*1440*/  BSYNC.RECONVERGENT B2 ;  /* 0x0000000000027941 */ /* 0x000fea0003800200 */
.L_x_42:
[----:B------:R-:W-:Y:S05]  /*1450*/  BRA `(.L_x_46) ;  /* 0x0000000000207947 */ /* 0x000fea0003800000 */
.L_x_41:
[----:B------:R-:W-:-:S04]  /*1460*/  LOP3.LUT R0, R3, 0x80000000, R0, 0x48, !PT ;  /* 0x8000000003007812 */ /* 0x000fc800078e4800 */
[----:B------:R-:W-:Y:S01]  /*1470*/  LOP3.LUT R0, R0, 0x7f800000, RZ, 0xfc, !PT ;  /* 0x7f80000000007812 */ /* 0x000fe200078efcff */
[----:B------:R-:W-:Y:S06]  /*1480*/  BRA `(.L_x_46) ;  /* 0x0000000000147947 */ /* 0x000fec0003800000 */
.L_x_40:
[----:B------:R-:W-:Y:S01]  /*1490*/  LOP3.LUT R0, R3, 0x80000000, R0, 0x48, !PT ;  /* 0x8000000003007812 */ /* 0x000fe200078e4800 */
[----:B------:R-:W-:Y:S06]  /*14a0*/  BRA `(.L_x_46) ;  /* 0x00000000000c7947 */ /* 0x000fec0003800000 */
.L_x_39:
[----:B------:R-:W0:Y:S01]  /*14b0*/  MUFU.RSQ R0, -QNAN ;  /* 0xffc0000000007908 */ /* 0x000e220000001400 */
[----:B------:R-:W-:Y:S05]  /*14c0*/  BRA `(.L_x_46) ;  /* 0x0000000000047947 */ /* 0x000fea0003800000 */
.L_x_38:
[----:B------:R-:W-:-:S07]  /*14d0*/  FADD.FTZ R0, R0, R3 ;  /* 0x0000000300007221 */ /* 0x000fce0000010000 */
.L_x_46:
[----:B------:R-:W-:Y:S05]  /*14e0*/  BSYNC.RECONVERGENT B1 ;  /* 0x0000000000017941 */ /* 0x000fea0003800200 */
.L_x_36:
[----:B------:R-:W-:-:S04]  /*14f0*/  IMAD.MOV.U32 R9, RZ, RZ, 0x0 ;  /* 0x00000000ff097424 */ /* 0x000fc800078e00ff */
[----:B0-----:R-:W-:Y:S05]  /*1500*/  RET.REL.NODEC R8 `(_Z18octave_kernel_fp32PKfPfiif) ;  /* 0xffffffe808bc7950 */ /* 0x001fea0003c3ffff */
        .type           $_Z18octave_kernel_fp32PKfPfiif$__internal_accurate_pow,@function
        .size           $_Z18octave_kernel_fp32PKfPfiif$__internal_accurate_pow,(.L_x_76 - $_Z18octave_kernel_fp32PKfPfiif$__internal_accurate_pow)
$_Z18octave_kernel_fp32PKfPfiif$__internal_accurate_pow:
        /* <DEDUP_REMOVED lines=169> */
.L_x_47:
[----:B------:R-:W-:Y:S02]  /*1fa0*/  DFMA R12, R12, R6, R6 ;  /* 0x000000060c0c722b */ /* 0x000fe40000000006 */
[----:B------:R-:W-:-:S08]  /*1fb0*/  DSETP.NEU.AND P1, PT, |R6|, +INF , PT ;  /* 0x7ff000000600742a */ /* 0x000fd00003f2d200 */
[----:B------:R-:W-:Y:S02]  /*1fc0*/  FSEL R15, R6, R12, !P1 ;  /* 0x0000000c060f7208 */ /* 0x000fe40004800000 */
[----:B------:R-:W-:Y:S01]  /*1fd0*/  FSEL R12, R7, R13, !P1 ;  /* 0x0000000d070c7208 */ /* 0x000fe20004800000 */
[----:B------:R-:W-:Y:S01]  /*1fe0*/  IMAD.MOV.U32 R7, RZ, RZ, 0x0 ;  /* 0x00000000ff077424 */ /* 0x000fe200078e00ff */
[----:B------:R-:W-:-:S04]  /*1ff0*/  MOV R6, R0 ;  /* 0x0000000000067202 */ /* 0x000fc80000000f00 */
[----:B------:R-:W-:Y:S05]  /*2000*/  RET.REL.NODEC R6 `(_Z18octave_kernel_fp32PKfPfiif) ;  /* 0xffffffdc06fc7950 */ /* 0x000fea0003c3ffff */
.L_x_48:
        /* <DEDUP_REMOVED lines=15> */
.L_x_76:


//--------------------- .text._Z18octave_kernel_fp64PKdPdiid --------------------------
	.section	.text._Z18octave_kernel_fp64PKdPdiid,"ax",@progbits
	.align	128
        .global         _Z18octave_kernel_fp64PKdPdiid
        .type           _Z18octave_kernel_fp64PKdPdiid,@function
        .size           _Z18octave_kernel_fp64PKdPdiid,(.L_x_78 - _Z18octave_kernel_fp64PKdPdiid)
        .other          _Z18octave_kernel_fp64PKdPdiid,@"STO_CUDA_ENTRY STV_DEFAULT"
_Z18octave_kernel_fp64PKdPdiid:
.text._Z18octave_kernel_fp64PKdPdiid:
        /* <DEDUP_REMOVED lines=9> */
[----:B------:R-:W1:Y:S01]  /*0090*/  LDCU.64 UR4, c[0x3][URZ] ;  /* 0x00c00000ff0477ac */ /* 0x000e620008000a00 */
[----:B------:R-:W-:Y:S01]  /*00a0*/  BSSY.RECONVERGENT B0, `(.L_x_49) ;  /* 0x000000f000007945 */ /* 0x000fe20003800200 */
[--C-:B0-----:R-:W-:Y:S01]  /*00b0*/  SHF.R.U32.HI R0, RZ, 0x14, R3.reuse ;  /* 0x00000014ff007819 */ /* 0x101fe20000011603 */
[----:B------:R-:W-:-:S03]  /*00c0*/  IMAD.MOV.U32 R5, RZ, RZ, R3 ;  /* 0x000000ffff057224 */ /* 0x000fc600078e0003 */
[----:B------:R-:W-:Y:S01]  /*00d0*/  LOP3.LUT R0, R0, 0x7ff, RZ, 0xc0, !PT ;  /* 0x000007ff00007812 */ /* 0x000fe200078ec0ff */
[----:B-1----:R-:W-:-:S04]  /*00e0*/  DADD R34, -RZ, |UR4| ;  /* 0x40000004ff227e29 */ /* 0x002fc80008000100 */
[----:B------:R-:W-:Y:S01]  /*00f0*/  VIADD R7, R0, 0xfffffc0c ;  /* 0xfffffc0c00077836 */ /* 0x000fe20000000000 */
[----:B------:R-:W-:-:S04]  /*0100*/  MOV R0, 0x190 ;  /* 0x0000019000007802 */ /* 0x000fc80000000f00 */
[CC--:B------:R-:W-:Y:S01]  /*0110*/  SHF.L.U32 R6, R2.reuse, R7.reuse, RZ ;  /* 0x0000000702067219 */ /* 0x0c0fe200000006ff */
[----:B------:R-:W-:Y:S01]  /*0120*/  IMAD.MOV.U32 R20, RZ, RZ, R34 ;  /* 0x000000ffff147224 */ /* 0x000fe200078e0022 */
[----:B------:R-:W-:Y:S01]  /*0130*/  SHF.L.U64.HI R7, R2, R7, R3 ;  /* 0x0000000702077219 */ /* 0x000fe20000010203 */
[----:B------:R-:W-:Y:S01]  /*0140*/  IMAD.MOV.U32 R34, RZ, RZ, R2 ;  /* 0x000000ffff227224 */ /* 0x000fe200078e0002 */
[----:B------:R-:W-:-:S04]  /*0150*/  ISETP.NE.U32.AND P0, PT, R6, RZ, PT ;  /* 0x000000ff0600720c */ /* 0x000fc80003f05070 */
[----:B------:R-:W-:-:S04]  /*0160*/  ISETP.NE.AND.EX P0, PT, R7, -0x80000000, PT, P0 ;  /* 0x800000000700780c */ /* 0x000fc80003f05300 */
[----:B------:R-:W-:-:S13]  /*0170*/  PLOP3.LUT P0, PT, P0, PT, PT, 0x8, 0x80 ;  /* 0x000000000080781c */ /* 0x000fda000070e170 */
[----:B------:R-:W-:Y:S05]  /*0180*/  CALL.REL.NOINC `($_Z18octave_kernel_fp64PKdPdiid$__internal_accurate_pow) ;  /* 0x0000001800147944 */ /* 0x000fea0003c00000 */
[----:B------:R-:W-:Y:S05]  /*0190*/  BSYNC.RECONVERGENT B0 ;  /* 0x0000000000007941 */ /* 0x000fea0003800200 */
.L_x_49:
[----:B------:R-:W0:Y:S01]  /*01a0*/  LDC.64 R8, c[0x3][RZ] ;  /* 0x00c00000ff087b82 */ /* 0x000e220000000a00 */
[----:B------:R-:W-:-:S07]  /*01b0*/  DADD R12, -RZ, -R14 ;  /* 0x00000000ff0c7229 */ /* 0x000fce000000090e */
[----:B------:R-:W1:Y:S03]  /*01c0*/  LDC R0, c[0x3][0x4] ;  /* 0x00c00100ff007b82 */ /* 0x000e660000000800 */
        /* <DEDUP_REMOVED lines=10> */
[----:B------:R-:W-:Y:S01]  /*0270*/  ISETP.NE.U32.AND P0, PT, R6, RZ, PT ;  /* 0x000000ff0600720c */ /* 0x000fe20003f05070 */
[----:B------:R-:W-:Y:S01]  /*0280*/  IMAD.MOV.U32 R14, RZ, RZ, RZ ;  /* 0x000000ffff0e7224 */ /* 0x000fe200078e00ff */
[----:B------:R-:W-:Y:S02]  /*0290*/  ISETP.GE.AND P3, PT, R3, RZ, PT ;  /* 0x000000ff0300720c */ /* 0x000fe40003f66270 */
[----:B------:R-:W-:-:S13]  /*02a0*/  ISETP.NE.AND.EX P0, PT, R7, -0x80000000, PT, P0 ;  /* 0x800000000700780c */ /* 0x000fda0003f05300 */
[----:B------:R-:W-:-:S06]  /*02b0*/  DSETP.NEU.AND P0, PT, |R2|, 0.5, !P0 ;  /* 0x3fe000000200742a */ /* 0x000fcc000470d200 */
[----:B------:R-:W-:-:S04]  /*02c0*/  SEL R15, R0, RZ, P0 ;  /* 0x000000ff000f7207 */ /* 0x000fc80000000000 */
[----:B------:R-:W-:-:S07]  /*02d0*/  @!P3 LOP3.LUT R15, R15, 0x7ff00000, RZ, 0xfc, !PT ;  /* 0x7ff000000f0fb812 */ /* 0x000fce00078efcff */
.L_x_50:
        /* <DEDUP_REMOVED lines=15> */
.L_x_52:
[----:B------:R-:W-:Y:S05]  /*03d0*/  BSYNC.RECONVERGENT B0 ;  /* 0x0000000000007941 */ /* 0x000fea0003800200 */
.L_x_51:
[----:B------:R-:W0:Y:S01]  /*03e0*/  LDCU UR4, c[0x0][0x390] ;  /* 0x00007200ff0477ac */ /* 0x000e220008000800 */
[----:B------:R-:W-:Y:S01]  /*03f0*/  DSETP.NEU.AND P0, PT, R8, 1, PT ;  /* 0x3ff000000800742a */ /* 0x000fe20003f0d000 */
[----:B------:R-:W-:Y:S02]  /*0400*/  ISETP.NE.AND P1, PT, R4, RZ, PT ;  /* 0x000000ff0400720c */ /* 0x000fe40003f25270 */
[----:B------:R-:W-:Y:S01]  /*0410*/  CS2R R6, SRZ ;  /* 0x0000000000067805 */ /* 0x000fe2000001ff00 */
[----:B------:R-:W1:Y:S02]  /*0420*/  LDCU.64 UR6, c[0x0][0x358] ;  /* 0x00006b00ff0677ac */ /* 0x000e640008000a00 */
[----:B------:R-:W-:Y:S02]  /*0430*/  FSEL R8, R14, RZ, P0 ;  /* 0x000000ff0e087208 */ /* 0x000fe40000000000 */
[----:B------:R-:W-:Y:S02]  /*0440*/  FSEL R14, R15, 1.875, P0 ;  /* 0x3ff000000f0e7808 */ /* 0x000fe40000000000 */
[----:B------:R-:W-:-:S02]  /*0450*/  FSEL R8, R8, RZ, P1 ;  /* 0x000000ff08087208 */ /* 0x000fc40000800000 */
[----:B------:R-:W-:Y:S01]  /*0460*/  FSEL R9, R14, 1.875, P1 ;  /* 0x3ff000000e097808 */ /* 0x000fe20000800000 */
[----:B0-----:R-:W-:-:S09]  /*0470*/  UISETP.GE.AND UP0, UPT, UR4, 0x1, UPT ;  /* 0x000000010400788c */ /* 0x001fd2000bf06270 */
[----:B-1----:R-:W-:Y:S05]  /*0480*/  BRA.U !UP0, `(.L_x_53) ;  /* 0x0000000d08d47547 */ /* 0x002fea000b800000 */
[----:B------:R-:W0:Y:S01]  /*0490*/  I2F.F64.U32 R6, UR4 ;  /* 0x0000000400067d12 */ /* 0x000e220008201800 */
[----:B------:R-:W-:Y:S01]  /*04a0*/  IMAD.MOV.U32 R2, RZ, RZ, 0x1 ;  /* 0x00000001ff027424 */ /* 0x000fe200078e00ff */
[----:B------:R-:W1:Y:S01]  /*04b0*/  LDCU.64 UR4, c[0x0][0x398] ;  /* 0x00007300ff0477ac */ /* 0x000e620008000a00 */
[----:B------:R-:W2:Y:S05]  /*04c0*/  LDC R0, c[0x0][0x39c] ;  /* 0x0000e700ff007b82 */ /* 0x000eaa0000000800 */
[----:B0-----:R-:W0:Y:S01]  /*04d0*/  MUFU.RCP64H R3, R7 ;  /* 0x0000000700037308 */ /* 0x001e220000001800 */
[----:B--2---:R-:W-:Y:S01]  /*04e0*/  FSETP.GEU.AND P1, PT, |R0|, 6.5827683646048100446e-37, PT ;  /* 0x036000000000780b */ /* 0x004fe20003f2e200 */
[----:B0-----:R-:W-:-:S08]  /*04f0*/  DFMA R10, -R6, R2, 1 ;  /* 0x3ff00000060a742b */ /* 0x001fd00000000102 */
[----:B------:R-:W-:-:S08]  /*0500*/  DFMA R10, R10, R10, R10 ;  /* 0x0000000a0a0a722b */ /* 0x000fd0000000000a */
[----:B------:R-:W-:-:S08]  /*0510*/  DFMA R10, R2, R10, R2 ;  /* 0x0000000a020a722b */ /* 0x000fd00000000002 */
[----:B------:R-:W-:-:S08]  /*0520*/  DFMA R2, -R6, R10, 1 ;  /* 0x3ff000000602742b */ /* 0x000fd0000000010a */
[----:B------:R-:W-:-:S08]  /*0530*/  DFMA R2, R10, R2, R10 ;  /* 0x000000020a02722b */ /* 0x000fd0000000000a */
[----:B-1----:R-:W-:-:S08]  /*0540*/  DMUL R10, R2, UR4 ;  /* 0x00000004020a7c28 */ /* 0x002fd00008000000 */
[----:B------:R-:W-:-:S08]  /*0550*/  DFMA R12, -R6, R10, UR4 ;  /* 0x00000004060c7e2b */ /* 0x000fd0000800010a */
[----:B------:R-:W-:-:S10]  /*0560*/  DFMA R2, R2, R12, R10 ;  /* 0x0000000c0202722b */ /* 0x000fd4000000000a */
[----:B------:R-:W-:-:S05]  /*0570*/  FFMA R5, RZ, R7, R3 ;  /* 0x00000007ff057223 */ /* 0x000fca0000000003 */
[----:B------:R-:W-:-:S13]  /*0580*/  FSETP.GT.AND P0, PT, |R5|, 1.469367938527859385e-39, PT ;  /* 0x001000000500780b */ /* 0x000fda0003f04200 */
[----:B------:R-:W-:Y:S05]  /*0590*/  @P0 BRA P1, `(.L_x_54) ;  /* 0x0000000000240947 */ /* 0x000fea0000800000 */
[----:B------:R-:W0:Y:S01]  /*05a0*/  LDCU.64 UR4, c[0x0][0x398] ;  /* 0x00007300ff0477ac */ /* 0x000e220008000a00 */
[----:B------:R-:W-:Y:S01]  /*05b0*/  IMAD.MOV.U32 R16, RZ, RZ, R6 ;  /* 0x000000ffff107224 */ /* 0x000fe200078e0006 */
[----:B------:R-:W-:Y:S01]  /*05c0*/  MOV R0, 0x610 ;  /* 0x0000061000007802 */ /* 0x000fe20000000f00 */
[----:B------:R-:W-:Y:S02]  /*05d0*/  IMAD.MOV.U32 R17, RZ, RZ, R7 ;  /* 0x000000ffff117224 */ /* 0x000fe400078e0007 */
[----:B0-----:R-:W-:Y:S02]  /*05e0*/  IMAD.U32 R18, RZ, RZ, UR4 ;  /* 0x00000004ff127e24 */ /* 0x001fe4000f8e00ff */
[----:B------:R-:W-:-:S07]  /*05f0*/  IMAD.U32 R19, RZ, RZ, UR5 ;  /* 0x00000005ff137e24 */ /* 0x000fce000f8e00ff */
[----:B------:R-:W-:Y:S05]  /*0600*/  CALL.REL.NOINC `($__internal_2_$__cuda_sm20_div_rn_f64_full) ;  /* 0x0000000c00847944 */ /* 0x000fea0003c00000 */
[----:B------:R-:W-:Y:S02]  /*0610*/  IMAD.MOV.U32 R2, RZ, RZ, R20 ;  /* 0x000000ffff027224 */ /* 0x000fe400078e0014 */
[----:B------:R-:W-:-:S07]  /*0620*/  IMAD.MOV.U32 R3, RZ, RZ, R21 ;  /* 0x000000ffff037224 */ /* 0x000fce00078e0015 */
.L_x_54:
[----:B------:R-:W0:Y:S01]  /*0630*/  LDCU.64 UR10, c[0x0][0x398] ;  /* 0x00007300ff0a77ac */ /* 0x000e220008000a00 */
[----:B------:R-:W-:Y:S02]  /*0640*/  CS2R R10, SRZ ;  /* 0x00000000000a7805 */ /* 0x000fe4000001ff00 */
[----:B------:R-:W-:Y:S01]  /*0650*/  CS2R R6, SRZ ;  /* 0x0000000000067805 */ /* 0x000fe2000001ff00 */
[----:B------:R-:W1:Y:S01]  /*0660*/  LDCU UR4, c[0x0][0x390] ;  /* 0x00007200ff0477ac */ /* 0x000e620008000800 */
[----:B------:R-:W2:Y:S01]  /*0670*/  LDCU.64 UR8, c[0x0][0x380] ;  /* 0x00007000ff0877ac */ /* 0x000ea20008000a00 */
[----:B0-----:R-:W-:Y:S01]  /*0680*/  DMUL R8, R8, UR10 ;  /* 0x0000000a08087c28 */ /* 0x001fe20008000000 */
[----:B-1----:R-:W-:-:S12]  /*0690*/  UIADD3 UR4, UPT, UPT, -UR4, URZ, URZ ;  /* 0x000000ff04047290 */ /* 0x002fd8000fffe1ff */
.L_x_65:
[----:B------:R-:W0:Y:S01]  /*06a0*/  MUFU.RCP64H R13, R9 ;  /* 0x00000009000d7308 */ /* 0x000e220000001800 */
[----:B------:R-:W-:Y:S01]  /*06b0*/  IMAD.MOV.U32 R12, RZ, RZ, 0x1 ;  /* 0x00000001ff0c7424 */ /* 0x000fe200078e00ff */
[----:B------:R-:W-:Y:S01]  /*06c0*/  DMUL R18, R10, R2 ;  /* 0x000000020a127228 */ /* 0x000fe20000000000 */
[----:B------:R-:W-:Y:S09]  /*06d0*/  BSSY.RECONVERGENT B0, `(.L_x_55) ;  /* 0x0000013000007945 */ /* 0x000ff20003800200 */
[----:B------:R-:W-:Y:S01]  /*06e0*/  FSETP.GEU.AND P1, PT, |R19|, 6.5827683646048100446e-37, PT ;  /* 0x036000001300780b */ /* 0x000fe20003f2e200 */
[----:B0-----:R-:W-:-:S08]  /*06f0*/  DFMA R14, -R8, R12, 1 ;  /* 0x3ff00000080e742b */ /* 0x001fd0000000010c */
[----:B------:R-:W-:-:S08]  /*0700*/  DFMA R14, R14, R14, R14 ;  /* 0x0000000e0e0e722b */ /* 0x000fd0000000000e */
[----:B------:R-:W-:-:S08]  /*0710*/  DFMA R14, R12, R14, R12 ;  /* 0x0000000e0c0e722b */ /* 0x000fd0000000000c */
[----:B------:R-:W-:-:S08]  /*0720*/  DFMA R12, -R8, R14, 1 ;  /* 0x3ff00000080c742b */ /* 0x000fd0000000010e */
[----:B------:R-:W-:-:S08]  /*0730*/  DFMA R12, R14, R12, R14 ;  /* 0x0000000c0e0c722b */ /* 0x000fd0000000000e */
[----:B------:R-:W-:-:S08]  /*0740*/  DMUL R14, R18, R12 ;  /* 0x0000000c120e7228 */ /* 0x000fd00000000000 */
[----:B------:R-:W-:-:S08]  /*0750*/  DFMA R16, -R8, R14, R18 ;  /* 0x0000000e0810722b */ /* 0x000fd00000000112 */
[----:B------:R-:W-:-:S10]  /*0760*/  DFMA R12, R12, R16, R14 ;  /* 0x000000100c0c722b */ /* 0x000fd4000000000e */
[----:B------:R-:W-:-:S05]  /*0770*/  FFMA R0, RZ, R9, R13 ;  /* 0x00000009ff007223 */ /* 0x000fca000000000d */
[----:B------:R-:W-:-:S13]  /*0780*/  FSETP.GT.AND P0, PT, |R0|, 1.469367938527859385e-39, PT ;  /* 0x001000000000780b */ /* 0x000fda0003f04200 */
[----:B------:R-:W-:Y:S05]  /*0790*/  @P0 BRA P1, `(.L_x_56) ;  /* 0x0000000000180947 */ /* 0x000fea0000800000 */
[----:B------:R-:W-:Y:S01]  /*07a0*/  IMAD.MOV.U32 R16, RZ, RZ, R8 ;  /* 0x000000ffff107224 */ /* 0x000fe200078e0008 */
[----:B------:R-:W-:Y:S01]  /*07b0*/  MOV R0, 0x7e0 ;  /* 0x000007e000007802 */ /* 0x000fe20000000f00 */
[----:B------:R-:W-:-:S07]  /*07c0*/  IMAD.MOV.U32 R17, RZ, RZ, R9 ;  /* 0x000000ffff117224 */ /* 0x000fce00078e0009 */
[----:B--2---:R-:W-:Y:S05]  /*07d0*/  CALL.REL.NOINC `($__internal_2_$__cuda_sm20_div_rn_f64_full) ;  /* 0x0000000c00107944 */ /* 0x004fea0003c00000 */
[----:B------:R-:W-:Y:S02]  /*07e0*/  IMAD.MOV.U32 R12, RZ, RZ, R20 ;  /* 0x000000ffff0c7224 */ /* 0x000fe400078e0014 */
[----:B------:R-:W-:-:S07]  /*07f0*/  IMAD.MOV.U32 R13, RZ, RZ, R21 ;  /* 0x000000ffff0d7224 */ /* 0x000fce00078e0015 */
.L_x_56:
[----:B--2---:R-:W-:Y:S05]  /*0800*/  BSYNC.RECONVERGENT B0 ;  /* 0x0000000000007941 */ /* 0x004fea0003800200 */
.L_x_55:
[----:B------:R-:W-:Y:S01]  /*0810*/  ISETP.GT.AND P0, PT, R13, 0xfffff, PT ;  /* 0x000fffff0d00780c */ /* 0x000fe20003f04270 */
[----:B------:R-:W-:Y:S01]  /*0820*/  IMAD.MOV.U32 R14, RZ, RZ, R12 ;  /* 0x000000ffff0e7224 */ /* 0x000fe200078e000c */
[----:B------:R-:W-:Y:S01]  /*0830*/  BSSY.RECONVERGENT B0, `(.L_x_57) ;  /* 0x0000051000007945 */ /* 0x000fe20003800200 */
[----:B------:R-:W-:-:S10]  /*0840*/  IMAD.MOV.U32 R15, RZ, RZ, R13 ;  /* 0x000000ffff0f7224 */ /* 0x000fd400078e000d */
[----:B------:R-:W-:-:S10]  /*0850*/  @!P0 DMUL R14, R14, 1.80143985094819840000e+16 ;  /* 0x435000000e0e8828 */ /* 0x000fd40000000000 */
[----:B------:R-:W-:Y:S02]  /*0860*/  @!P0 IMAD.MOV.U32 R13, RZ, RZ, R15 ;  /* 0x000000ffff0d8224 */ /* 0x000fe400078e000f */
[----:B------:R-:W-:Y:S02]  /*0870*/  @!P0 IMAD.MOV.U32 R12, RZ, RZ, R14 ;  /* 0x000000ffff0c8224 */ /* 0x000fe400078e000e */
[----:B------:R-:W-:-:S05]  /*0880*/  VIADD R0, R13, 0xffffffff ;  /* 0xffffffff0d007836 */ /* 0x000fca0000000000 */
[----:B------:R-:W-:Y:S01]  /*0890*/  ISETP.GT.U32.AND P1, PT, R0, 0x7feffffe, PT ;  /* 0x7feffffe0000780c */ /* 0x000fe20003f24070 */
[----:B------:R-:W-:Y:S02]  /*08a0*/  IMAD.MOV.U32 R0, RZ, RZ, -0x3ff ;  /* 0xfffffc01ff007424 */ /* 0x000fe400078e00ff */
[----:B------:R-:W-:-:S10]  /*08b0*/  @!P0 IMAD.MOV.U32 R0, RZ, RZ, -0x435 ;  /* 0xfffffbcbff008424 */ /* 0x000fd400078e00ff */
[----:B------:R-:W-:Y:S05]  /*08c0*/  @P1 BRA `(.L_x_58) ;  /* 0x0000000400041947 */ /* 0x000fea0003800000 */
[----:B------:R-:W-:Y:S01]  /*08d0*/  LOP3.LUT R5, R13, 0xfffff, RZ, 0xc0, !PT ;  /* 0x000fffff0d057812 */ /* 0x000fe200078ec0ff */
[----:B------:R-:W-:Y:S01]  /*08e0*/  IMAD.MOV.U32 R14, RZ, RZ, R12 ;  /* 0x000000ffff0e7224 */ /* 0x000fe200078e000c */
[----:B------:R-:W-:Y:S01]  /*08f0*/  UMOV UR10, 0x3ae80f1e ;  /* 0x3ae80f1e000a7882 */ /* 0x000fe20000000000 */
[----:B------:R-:W-:Y:S01]  /*0900*/  IMAD.MOV.U32 R16, RZ, RZ, RZ ;  /* 0x000000ffff107224 */ /* 0x000fe200078e00ff */
[----:B------:R-:W-:Y:S01]  /*0910*/  LOP3.LUT R15, R5, 0x3ff00000, RZ, 0xfc, !PT ;  /* 0x3ff00000050f7812 */ /* 0x000fe200078efcff */
[----:B------:R-:W-:Y:S01]  /*0920*/  IMAD.MOV.U32 R24, RZ, RZ, -0x748574fc ;  /* 0x8b7a8b04ff187424 */ /* 0x000fe200078e00ff */
[----:B------:R-:W-:Y:S01]  /*0930*/  UMOV UR11, 0x3eb1380b ;  /* 0x3eb1380b000b7882 */ /* 0x000fe20000000000 */
[----:B------:R-:W-:Y:S01]  /*0940*/  IMAD.MOV.U32 R25, RZ, RZ, 0x3ed0ee25 ;  /* 0x3ed0ee25ff197424 */ /* 0x000fe200078e00ff */
[----:B------:R-:W-:Y:S01]  /*0950*/  ISETP.GE.U32.AND P0, PT, R15, 0x3ff6a09f, PT ;  /* 0x3ff6a09f0f00780c */ /* 0x000fe20003f06070 */
[----:B------:R-:W-:Y:S01]  /*0960*/  IMAD.MOV.U32 R27, RZ, RZ, 0x43300000 ;  /* 0x43300000ff1b7424 */ /* 0x000fe200078e00ff */
[----:B------:R-:W-:Y:S01]  /*0970*/  LEA.HI R0, R13, R0, RZ, 0xc ;  /* 0x000000000d007211 */ /* 0x000fe200078f60ff */
[----:B------:R-:W-:Y:S01]  /*0980*/  UMOV UR12, 0x80000000 ;  /* 0x80000000000c7882 */ /* 0x000fe20000000000 */
[----:B------:R-:W-:-:S09]  /*0990*/  UMOV UR13, 0x43300000 ;  /* 0x43300000000d7882 */ /* 0x000fd20000000000 */
[----:B------:R-:W-:Y:S02]  /*09a0*/  @P0 VIADD R5, R15, 0xfff00000 ;  /* 0xfff000000f050836 */ /* 0x000fe40000000000 */
[----:B------:R-:W-:Y:S02]  /*09b0*/  @P0 VIADD R0, R0, 0x1 ;  /* 0x0000000100000836 */ /* 0x000fe40000000000 */
[----:B------:R-:W-:-:S03]  /*09c0*/  @P0 IMAD.MOV.U32 R15, RZ, RZ, R5 ;  /* 0x000000ffff0f0224 */ /* 0x000fc600078e0005 */
[----:B------:R-:W-:-:S03]  /*09d0*/  LOP3.LUT R26, R0, 0x80000000, RZ, 0x3c, !PT ;  /* 0x80000000001a7812 */ /* 0x000fc600078e3cff */
        /* <DEDUP_REMOVED lines=8> */
[----:B------:R-:W-:Y:S02]  /*0a60*/  DMUL R20, R18, R18 ;  /* 0x0000001212147228 */ /* 0x000fe40000000000 */
[----:B------:R-:W-:-:S06]  /*0a70*/  DADD R12, R14, -R18 ;  /* 0x000000000e0c7229 */ /* 0x000fcc0000000812 */
[----:B------:R-:W-:Y:S01]  /*0a80*/  DFMA R22, R20, UR10, R24 ;  /* 0x0000000a14167c2b */ /* 0x000fe20008000018 */
[----:B------:R-:W-:Y:S01]  /*0a90*/  UMOV UR10, 0x9f02676f ;  /* 0x9f02676f000a7882 */ /* 0x000fe20000000000 */
[----:B------:R-:W-:Y:S01]  /*0aa0*/  UMOV UR11, 0x3ef3b266 ;  /* 0x3ef3b266000b7882 */ /* 0x000fe20000000000 */
[----:B------:R-:W-:Y:S02]  /*0ab0*/  DADD R24, R12, R12 ;  /* 0x000000000c187229 */ /* 0x000fe4000000000c */
[----:B------:R-:W-:Y:S01]  /*0ac0*/  DADD R12, R26, -UR12 ;  /* 0x8000000c1a0c7e29 */ /* 0x000fe20008000000 */
[----:B------:R-:W-:Y:S01]  /*0ad0*/  UMOV UR12, 0xfefa39ef ;  /* 0xfefa39ef000c7882 */ /* 0x000fe20000000000 */
[----:B------:R-:W-:Y:S01]  /*0ae0*/  UMOV UR13, 0x3fe62e42 ;  /* 0x3fe62e42000d7882 */ /* 0x000fe20000000000 */
[----:B------:R-:W-:Y:S01]  /*0af0*/  DFMA R22, R20, R22, UR10 ;  /* 0x0000000a14167e2b */ /* 0x000fe20008000016 */
[----:B------:R-:W-:Y:S01]  /*0b00*/  UMOV UR10, 0xa9ab0956 ;  /* 0xa9ab0956000a7882 */ /* 0x000fe20000000000 */
[----:B------:R-:W-:Y:S01]  /*0b10*/  UMOV UR11, 0x3f1745cb ;  /* 0x3f1745cb000b7882 */ /* 0x000fe20000000000 */
[----:B------:R-:W-:-:S02]  /*0b20*/  DFMA R24, R14, -R18, R24 ;  /* 0x800000120e18722b */ /* 0x000fc40000000018 */
[----:B------:R-:W-:-:S03]  /*0b30*/  DFMA R14, R12, UR12, R18 ;  /* 0x0000000c0c0e7c2b */ /* 0x000fc60008000012 */
        /* <DEDUP_REMOVED lines=15> */
[----:B------:R-:W-:Y:S02]  /*0c30*/  UMOV UR11, 0x3fe62e42 ;  /* 0x3fe62e42000b7882 */ /* 0x000fe40000000000 */
[----:B------:R-:W-:Y:S01]  /*0c40*/  DFMA R26, R12, -UR10, R14 ;  /* 0x8000000a0c1a7c2b */ /* 0x000fe2000800000e */
[----:B------:R-:W-:Y:S01]  /*0c50*/  UMOV UR10, 0x3b39803f ;  /* 0x3b39803f000a7882 */ /* 0x000fe20000000000 */
[----:B------:R-:W-:Y:S02]  /*0c60*/  UMOV UR11, 0x3c7abc9e ;  /* 0x3c7abc9e000b7882 */ /* 0x000fe40000000000 */
[----:B------:R-:W-:-:S04]  /*0c70*/  DMUL R22, R20, R22 ;  /* 0x0000001614167228 */ /* 0x000fc80000000000 */
[----:B------:R-:W-:-:S04]  /*0c80*/  DADD R26, -R18, R26 ;  /* 0x00000000121a7229 */ /* 0x000fc8000000011a */
[----:B------:R-:W-:-:S08]  /*0c90*/  DFMA R22, R18, R22, R24 ;  /* 0x000000161216722b */ /* 0x000fd00000000018 */
[----:B------:R-:W-:-:S08]  /*0ca0*/  DADD R22, R22, -R26 ;  /* 0x0000000016167229 */ /* 0x000fd0000000081a */
[----:B------:R-:W-:-:S08]  /*0cb0*/  DFMA R22, R12, UR10, R22 ;  /* 0x0000000a0c167c2b */ /* 0x000fd00008000016 */
[----:B------:R-:W-:Y:S01]  /*0cc0*/  DADD R14, R14, R22 ;  /* 0x000000000e0e7229 */ /* 0x000fe20000000016 */
[----:B------:R-:W-:Y:S10]  /*0cd0*/  BRA `(.L_x_59) ;  /* 0x0000000000187947 */ /* 0x000ff40003800000 */
.L_x_58:
[----:B------:R-:W-:Y:S01]  /*0ce0*/  IMAD.MOV.U32 R12, RZ, RZ, 0x0 ;  /* 0x00000000ff0c7424 */ /* 0x000fe200078e00ff */
[----:B------:R-:W-:Y:S01]  /*0cf0*/  LOP3.LUT P0, RZ, R15, 0x7fffffff, RZ, 0xc0, !PT ;  /* 0x7fffffff0fff7812 */ /* 0x000fe2000780c0ff */
[----:B------:R-:W-:-:S06]  /*0d00*/  IMAD.MOV.U32 R13, RZ, RZ, 0x7ff00000 ;  /* 0x7ff00000ff0d7424 */ /* 0x000fcc00078e00ff */
[----:B------:R-:W-:-:S10]  /*0d10*/  DFMA R12, R14, R12, +INF ;  /* 0x7ff000000e0c742b */ /* 0x000fd4000000000c */
[----:B------:R-:W-:Y:S02]  /*0d20*/  FSEL R14, R12, RZ, P0 ;  /* 0x000000ff0c0e7208 */ /* 0x000fe40000000000 */
[----:B------:R-:W-:-:S07]  /*0d30*/  FSEL R15, R13, -QNAN , P0 ;  /* 0xfff000000d0f7808 */ /* 0x000fce0000000000 */
.L_x_59:
[----:B------:R-:W-:Y:S05]  /*0d40*/  BSYNC.RECONVERGENT B0 ;  /* 0x0000000000007941 */ /* 0x000fea0003800200 */
.L_x_57:
[----:B------:R-:W-:Y:S01]  /*0d50*/  UMOV UR10, 0xffda0d24 ;  /* 0xffda0d24000a7882 */ /* 0x000fe20000000000 */
[----:B------:R-:W-:Y:S01]  /*0d60*/  UMOV UR11, 0x3c7777d0 ;  /* 0x3c7777d0000b7882 */ /* 0x000fe20000000000 */
[----:B------:R-:W-:Y:S01]  /*0d70*/  BSSY.RECONVERGENT B0, `(.L_x_60) ;  /* 0x000000d000007945 */ /* 0x000fe20003800200 */
[----:B------:R-:W-:Y:S01]  /*0d80*/  DMUL R12, R14, UR10 ;  /* 0x0000000a0e0c7c28 */ /* 0x000fe20008000000 */
[----:B------:R-:W-:Y:S01]  /*0d90*/  UMOV UR10, 0x652b82fe ;  /* 0x652b82fe000a7882 */ /* 0x000fe20000000000 */
[----:B------:R-:W-:Y:S01]  /*0da0*/  UMOV UR11, 0x3ff71547 ;  /* 0x3ff71547000b7882 */ /* 0x000fe20000000000 */
[----:B------:R-:W-:Y:S01]  /*0db0*/  IMAD.MOV.U32 R34, RZ, RZ, RZ ;  /* 0x000000ffff227224 */ /* 0x000fe200078e00ff */
[----:B------:R-:W-:Y:S01]  /*0dc0*/  MOV R0, 0xe40 ;  /* 0x00000e4000007802 */ /* 0x000fe20000000f00 */
[----:B------:R-:W-:-:S03]  /*0dd0*/  IMAD.MOV.U32 R5, RZ, RZ, 0x40000000 ;  /* 0x40000000ff057424 */ /* 0x000fc600078e00ff */
[----:B------:R-:W-:-:S08]  /*0de0*/  DFMA R12, R14, UR10, R12 ;  /* 0x0000000a0e0c7c2b */ /* 0x000fd0000800000c */
[----:B------:R-:W-:-:S08]  /*0df0*/  DMUL R12, R12, 3 ;  /* 0x400800000c0c7828 */ /* 0x000fd00000000000 */
[----:B------:R-:W-:-:S10]  /*0e00*/  DADD R14, -RZ, |R12| ;  /* 0x00000000ff0e7229 */ /* 0x000fd4000000050c */
[----:B------:R-:W-:Y:S02]  /*0e10*/  IMAD.MOV.U32 R20, RZ, RZ, R14 ;  /* 0x000000ffff147224 */ /* 0x000fe400078e000e */
[----:B------:R-:W-:-:S07]  /*0e20*/  IMAD.MOV.U32 R35, RZ, RZ, R15 ;  /* 0x000000ffff237224 */ /* 0x000fce00078e000f */
[----:B------:R-:W-:Y:S05]  /*0e30*/  CALL.REL.NOINC `($_Z18octave_kernel_fp64PKdPdiid$__internal_accurate_pow) ;  /* 0x0000000800e87944 */ /* 0x000fea0003c00000 */
[----:B------:R-:W-:Y:S05]  /*0e40*/  BSYNC.RECONVERGENT B0 ;  /* 0x0000000000007941 */ /* 0x000fea0003800200 */
.L_x_60:
[C---:B------:R-:W-:Y:S01]  /*0e50*/  DADD R16, R12.reuse, 2 ;  /* 0x400000000c107429 */ /* 0x040fe20000000000 */
[----:B------:R-:W-:Y:S01]  /*0e60*/  BSSY.RECONVERGENT B0, `(.L_x_61) ;  /* 0x000000d000007945 */ /* 0x000fe20003800200 */
[----:B------:R-:W-:-:S06]  /*0e70*/  DSETP.NEU.AND P0, PT, R12, RZ, PT ;  /* 0x000000ff0c00722a */ /* 0x000fcc0003f0d000 */
[----:B------:R-:W-:Y:S02]  /*0e80*/  FSEL R14, R14, RZ, P0 ;  /* 0x000000ff0e0e7208 */ /* 0x000fe40000000000 */
[----:B------:R-:W-:Y:S02]  /*0e90*/  LOP3.LUT R16, R17, 0x7ff00000, RZ, 0xc0, !PT ;  /* 0x7ff0000011107812 */ /* 0x000fe400078ec0ff */
[----:B------:R-:W-:Y:S02]  /*0ea0*/  FSEL R15, R15, RZ, P0 ;  /* 0x000000ff0f0f7208 */ /* 0x000fe40000000000 */
[----:B------:R-:W-:-:S13]  /*0eb0*/  ISETP.NE.AND P1, PT, R16, 0x7ff00000, PT ;  /* 0x7ff000001000780c */ /* 0x000fda0003f25270 */
[----:B------:R-:W-:Y:S05]  /*0ec0*/  @P1 BRA `(.L_x_62) ;  /* 0x0000000000181947 */ /* 0x000fea0003800000 */
[----:B------:R-:W-:-:S14]  /*0ed0*/  DSETP.NAN.AND P0, PT, R12, R12, PT ;  /* 0x0000000c0c00722a */ /* 0x000fdc0003f08000 */
[----:B------:R-:W-:Y:S01]  /*0ee0*/  @P0 DADD R14, R12, 2 ;  /* 0x400000000c0e0429 */ /* 0x000fe20000000000 */
[----:B------:R-:W-:Y:S10]  /*0ef0*/  @P0 BRA `(.L_x_62) ;  /* 0x00000000000c0947 */ /* 0x000ff40003800000 */
[----:B------:R-:W-:-:S14]  /*0f00*/  DSETP.NEU.AND P0, PT, |R12|, +INF , PT ;  /* 0x7ff000000c00742a */ /* 0x000fdc0003f0d200 */
[----:B------:R-:W-:Y:S02]  /*0f10*/  @!P0 IMAD.MOV.U32 R14, RZ, RZ, 0x0 ;  /* 0x00000000ff0e8424 */ /* 0x000fe400078e00ff */
[----:B------:R-:W-:-:S07]  /*0f20*/  @!P0 IMAD.MOV.U32 R15, RZ, RZ, 0x7ff00000 ;  /* 0x7ff00000ff0f8424 */ /* 0x000fce00078e00ff */
.L_x_62:
[----:B------:R-:W-:Y:S05]  /*0f30*/  BSYNC.RECONVERGENT B0 ;  /* 0x0000000000007941 */ /* 0x000fea0003800200 */
.L_x_61:
[----:B------:R-:W-:Y:S01]  /*0f40*/  DMUL R14, R14, -0.5 ;  /* 0xbfe000000e0e7828 */ /* 0x000fe20000000000 */
[----:B------:R-:W-:Y:S01]  /*0f50*/  IMAD.MOV.U32 R16, RZ, RZ, 0x652b82fe ;  /* 0x652b82feff107424 */ /* 0x000fe200078e00ff */
[----:B------:R-:W-:Y:S01]  /*0f60*/  DSETP.NEU.AND P0, PT, R12, 1, PT ;  /* 0x3ff000000c00742a */ /* 0x000fe20003f0d000 */
[----:B------:R-:W-:Y:S01]  /*0f70*/  IMAD.MOV.U32 R17, RZ, RZ, 0x3ff71547 ;  /* 0x3ff71547ff117424 */ /* 0x000fe200078e00ff */
[----:B------:R-:W-:Y:S01]  /*0f80*/  UMOV UR10, 0xfefa39ef ;  /* 0xfefa39ef000a7882 */ /* 0x000fe20000000000 */
[----:B------:R-:W-:Y:S01]  /*0f90*/  UMOV UR11, 0x3fe62e42 ;  /* 0x3fe62e42000b7882 */ /* 0x000fe20000000000 */
[----:B------:R-:W-:Y:S04]  /*0fa0*/  BSSY.RECONVERGENT B0, `(.L_x_63) ;  /* 0x0000039000007945 */ /* 0x000fe80003800200 */
[----:B------:R-:W-:-:S02]  /*0fb0*/  FSEL R12, R14, RZ, P0 ;  /* 0x000000ff0e0c7208 */ /* 0x000fc40000000000 */
[----:B------:R-:W-:-:S04]  /*0fc0*/  FSEL R13, R15, -1.75, P0 ;  /* 0xbfe000000f0d7808 */ /* 0x000fc80000000000 */
[----:B------:R-:W-:Y:S02]  /*0fd0*/  FSETP.GEU.AND P0, PT, |R13|, 4.1917929649353027344, PT ;  /* 0x4086232b0d00780b */ /* 0x000fe40003f0e200 */
[----:B------:R-:W-:-:S08]  /*0fe0*/  DFMA R14, R12, R16, 6.75539944105574400000e+15 ;  /* 0x433800000c0e742b */ /* 0x000fd00000000010 */
[----:B------:R-:W-:-:S08]  /*0ff0*/  DADD R16, R14, -6.75539944105574400000e+15 ;  /* 0xc33800000e107429 */ /* 0x000fd00000000000 */
[----:B------:R-:W-:Y:S01]  /*1000*/  DFMA R18, R16, -UR10, R12 ;  /* 0x8000000a10127c2b */ /* 0x000fe2000800000c */
[----:B------:R-:W-:Y:S01]  /*1010*/  UMOV UR10, 0x3b39803f ;  /* 0x3b39803f000a7882 */ /* 0x000fe20000000000 */
[----:B------:R-:W-:-:S06]  /*1020*/  UMOV UR11, 0x3c7abc9e ;  /* 0x3c7abc9e000b7882 */ /* 0x000fcc0000000000 */
[----:B------:R-:W-:Y:S01]  /*1030*/  DFMA R16, R16, -UR10, R18 ;  /* 0x8000000a10107c2b */ /* 0x000fe20008000012 */
[----:B------:R-:W-:Y:S01]  /*1040*/  UMOV UR10, 0x69ce2bdf ;  /* 0x69ce2bdf000a7882 */ /* 0x000fe20000000000 */
[----:B------:R-:W-:Y:S01]  /*1050*/  IMAD.MOV.U32 R18, RZ, RZ, -0x35dec16 ;  /* 0xfca213eaff127424 */ /* 0x000fe200078e00ff */
[----:B------:R-:W-:Y:S01]  /*1060*/  UMOV UR11, 0x3e5ade15 ;  /* 0x3e5ade15000b7882 */ /* 0x000fe20000000000 */
[----:B------:R-:W-:-:S06]  /*1070*/  IMAD.MOV.U32 R19, RZ, RZ, 0x3e928af3 ;  /* 0x3e928af3ff137424 */ /* 0x000fcc00078e00ff */
        /* <DEDUP_REMOVED lines=34> */
[----:B------:R-:W-:Y:S01]  /*12a0*/  @!P1 LEA.HI R0, R14, R14, RZ, 0x1 ;  /* 0x0000000e0e009211 */ /* 0x000fe200078f08ff */
[----:B------:R-:W-:Y:S01]  /*12b0*/  @!P1 IMAD.MOV.U32 R12, RZ, RZ, R18 ;  /* 0x000000ffff0c9224 */ /* 0x000fe200078e0012 */
[----:B------:R-:W-:Y:S02]  /*12c0*/  FSEL R17, R17, RZ, P0 ;  /* 0x000000ff11117208 */ /* 0x000fe40000000000 */
[----:B------:R-:W-:-:S05]  /*12d0*/  @!P1 SHF.R.S32.HI R13, RZ, 0x1, R0 ;  /* 0x00000001ff0d9819 */ /* 0x000fca0000011400 */
[----:B------:R-:W-:Y:S02]  /*12e0*/  @!P1 IMAD.IADD R14, R14, 0x1, -R13 ;  /* 0x000000010e0e9824 */ /* 0x000fe400078e0a0d */
[----:B------:R-:W-:-:S03]  /*12f0*/  @!P1 IMAD R13, R13, 0x100000, R19 ;  /* 0x001000000d0d9824 */ /* 0x000fc600078e0213 */
[----:B------:R-:W-:Y:S01]  /*1300*/  @!P1 LEA R15, R14, 0x3ff00000, 0x14 ;  /* 0x3ff000000e0f9811 */ /* 0x000fe200078ea0ff */
[----:B------:R-:W-:-:S06]  /*1310*/  @!P1 IMAD.MOV.U32 R14, RZ, RZ, RZ ;  /* 0x000000ffff0e9224 */ /* 0x000fcc00078e00ff */
[----:B------:R-:W-:-:S11]  /*1320*/  @!P1 DMUL R16, R12, R14 ;  /* 0x0000000e0c109228 */ /* 0x000fd60000000000 */
.L_x_64:
[----:B------:R-:W-:Y:S05]  /*1330*/  BSYNC.RECONVERGENT B0 ;  /* 0x0000000000007941 */ /* 0x000fea0003800200 */
.L_x_63:
[----:B------:R-:W-:Y:S02]  /*1340*/  IMAD.U32 R12, RZ, RZ, UR8 ;  /* 0x00000008ff0c7e24 */ /* 0x000fe4000f8e00ff */
[----:B------:R-:W-:-:S06]  /*1350*/  IMAD.U32 R13, RZ, RZ, UR9 ;  /* 0x00000009ff0d7e24 */ /* 0x000fcc000f8e00ff */
[----:B------:R-:W2:Y:S01]  /*1360*/  LDG.E.64 R12, desc[UR6][R12.64] ;  /* 0x000000060c0c7981 */ /* 0x000ea2000c1e1b00 */
[----:B------:R-:W-:Y:S01]  /*1370*/  UIADD3 UR8, UP0, UPT, UR8, 0x8, URZ ;  /* 0x0000000808087890 */ /* 0x000fe2000ff1e0ff */
[----:B------:R-:W-:Y:S01]  /*1380*/  DADD R10, R10, 1 ;  /* 0x3ff000000a0a7429 */ /* 0x000fe20000000000 */
[----:B------:R-:W-:Y:S02]  /*1390*/  UIADD3 UR4, UPT, UPT, UR4, 0x1, URZ ;  /* 0x0000000104047890 */ /* 0x000fe4000fffe0ff */
[----:B------:R-:W-:Y:S02]  /*13a0*/  UIADD3.X UR9, UPT, UPT, URZ, UR9, URZ, UP0, !UPT ;  /* 0x00000009ff097290 */ /* 0x000fe400087fe4ff */
[----:B------:R-:W-:Y:S01]  /*13b0*/  UISETP.NE.AND UP0, UPT, UR4, URZ, UPT ;  /* 0x000000ff0400728c */ /* 0x000fe2000bf05270 */
[----:B--2---:R-:W-:-:S08]  /*13c0*/  DFMA R6, R12, R16, R6 ;  /* 0x000000100c06722b */ /* 0x004fd00000000006 */
[----:B------:R-:W-:Y:S05]  /*13d0*/  BRA.U UP0, `(.L_x_65) ;  /* 0xfffffff100b07547 */ /* 0x000fea000b83ffff */
.L_x_53:
[----:B------:R-:W0:Y:S02]  /*13e0*/  LDC.64 R2, c[0x0][0x388] ;  /* 0x0000e200ff027b82 */ /* 0x000e240000000a00 */
[----:B0-----:R-:W-:-:S05]  /*13f0*/  IMAD.WIDE R4, R4, 0x8, R2 ;  /* 0x0000000804047825 */ /* 0x001fca00078e0202 */
[----:B------:R-:W-:Y:S01]  /*1400*/  STG.E.64 desc[UR6][R4.64], R6 ;  /* 0x0000000604007986 */ /* 0x000fe2000c101b06 */
[----:B------:R-:W-:Y:S05]  /*1410*/  EXIT ;  /* 0x000000000000794d */ /* 0x000fea0003800000 */
        .weak           $__internal_2_$__cuda_sm20_div_rn_f64_full
        .type           $__internal_2_$__cuda_sm20_div_rn_f64_full,@function
        .size           $__internal_2_$__cuda_sm20_div_rn_f64_full,($_Z18octave_kernel_fp64PKdPdiid$__internal_accurate_pow - $__internal_2_$__cuda_sm20_div_rn_f64_full)
$__internal_2_$__cuda_sm20_div_rn_f64_full:
[C---:B------:R-:W-:Y:S01]  /*1420*/  FSETP.GEU.AND P0, PT, |R17|.reuse, 1.469367938527859385e-39, PT ;  /* 0x001000001100780b */ /* 0x040fe20003f0e200 */
[----:B------:R-:W-:Y:S01]  /*1430*/  IMAD.MOV.U32 R24, RZ, RZ, 0x1 ;  /* 0x00000001ff187424 */ /* 0x000fe200078e00ff */
[----:B------:R-:W-:Y:S01]  /*1440*/  LOP3.LUT R14, R17, 0x800fffff, RZ, 0xc0, !PT ;  /* 0x800fffff110e7812 */ /* 0x000fe200078ec0ff */
[----:B------:R-:W-:Y:S01]  /*1450*/  BSSY.RECONVERGENT B1, `(.L_x_66) ;  /* 0x0000055000017945 */ /* 0x000fe20003800200 */
[C---:B------:R-:W-:Y:S02]  /*1460*/  FSETP.GEU.AND P2, PT, |R19|.reuse, 1.469367938527859385e-39, PT ;  /* 0x001000001300780b */ /* 0x040fe40003f4e200 */
[----:B------:R-:W-:Y:S01]  /*1470*/  LOP3.LUT R15, R14, 0x3ff00000, RZ, 0xfc, !PT ;  /* 0x3ff000000e0f7812 */ /* 0x000fe200078efcff */
[----:B------:R-:W-:Y:S01]  /*1480*/  IMAD.MOV.U32 R14, RZ, RZ, R16 ;  /* 0x000000ffff0e7224 */ /* 0x000fe200078e0010 */
[----:B------:R-:W-:Y:S02]  /*1490*/  LOP3.LUT R5, R19, 0x7ff00000, RZ, 0xc0, !PT ;  /* 0x7ff0000013057812 */ /* 0x000fe400078ec0ff */
[----:B------:R-:W-:-:S03]  /*14a0*/  LOP3.LUT R22, R17, 0x7ff00000, RZ, 0xc0, !PT ;  /* 0x7ff0000011167812 */ /* 0x000fc600078ec0ff */
[----:B------:R-:W-:Y:S01]  /*14b0*/  @!P0 DMUL R14, R16, 8.98846567431157953865e+307 ;  /* 0x7fe00000100e8828 */ /* 0x000fe20000000000 */
[----:B------:R-:W-:-:S03]  /*14c0*/  ISETP.GE.U32.AND P1, PT, R5, R22, PT ;  /* 0x000000160500720c */ /* 0x000fc60003f26070 */
[----:B------:R-:W-:Y:S01]  /*14d0*/  @!P2 LOP3.LUT R20, R17, 0x7ff00000, RZ, 0xc0, !PT ;  /* 0x7ff000001114a812 */ /* 0x000fe200078ec0ff */
[----:B------:R-:W-:Y:S01]  /*14e0*/  @!P2 IMAD.MOV.U32 R26, RZ, RZ, RZ ;  /* 0x000000ffff1aa224 */ /* 0x000fe200078e00ff */
[----:B------:R-:W0:Y:S02]  /*14f0*/  MUFU.RCP64H R25, R15 ;  /* 0x0000000f00197308 */ /* 0x000e240000001800 */
[----:B------:R-:W-:Y:S01]  /*1500*/  @!P2 ISETP.GE.U32.AND P3, PT, R5, R20, PT ;  /* 0x000000140500a20c */ /* 0x000fe20003f66070 */
[----:B------:R-:W-:-:S05]  /*1510*/  IMAD.MOV.U32 R20, RZ, RZ, 0x1ca00000 ;  /* 0x1ca00000ff147424 */ /* 0x000fca00078e00ff */
[----:B------:R-:W-:-:S04]  /*1520*/  @!P2 SEL R21, R20, 0x63400000, !P3 ;  /* 0x634000001415a807 */ /* 0x000fc80005800000 */
[----:B------:R-:W-:-:S04]  /*1530*/  @!P2 LOP3.LUT R21, R21, 0x80000000, R19, 0xf8, !PT ;  /* 0x800000001515a812 */ /* 0x000fc800078ef813 */
[----:B------:R-:W-:Y:S01]  /*1540*/  @!P2 LOP3.LUT R27, R21, 0x100000, RZ, 0xfc, !PT ;  /* 0x00100000151ba812 */ /* 0x000fe200078efcff */
[----:B0-----:R-:W-:-:S08]  /*1550*/  DFMA R12, R24, -R14, 1 ;  /* 0x3ff00000180c742b */ /* 0x001fd0000000080e */
[----:B------:R-:W-:-:S08]  /*1560*/  DFMA R12, R12, R12, R12 ;  /* 0x0000000c0c0c722b */ /* 0x000fd0000000000c */
[----:B------:R-:W-:Y:S01]  /*1570*/  DFMA R24, R24, R12, R24 ;  /* 0x0000000c1818722b */ /* 0x000fe20000000018 */
[----:B------:R-:W-:Y:S01]  /*1580*/  SEL R13, R20, 0x63400000, !P1 ;  /* 0x63400000140d7807 */ /* 0x000fe20004800000 */
[----:B------:R-:W-:-:S03]  /*1590*/  IMAD.MOV.U32 R12, RZ, RZ, R18 ;  /* 0x000000ffff0c7224 */ /* 0x000fc600078e0012 */
[----:B------:R-:W-:-:S03]  /*15a0*/  LOP3.LUT R13, R13, 0x800fffff, R19, 0xf8, !PT ;  /* 0x800fffff0d0d7812 */ /* 0x000fc600078ef813 */
[----:B------:R-:W-:-:S03]  /*15b0*/  DFMA R28, R24, -R14, 1 ;  /* 0x3ff00000181c742b */ /* 0x000fc6000000080e */
[----:B------:R-:W-:-:S05]  /*15c0*/  @!P2 DFMA R12, R12, 2, -R26 ;  /* 0x400000000c0ca82b */ /* 0x000fca000000081a */
[----:B------:R-:W-:Y:S01]  /*15d0*/  DFMA R24, R24, R28, R24 ;  /* 0x0000001c1818722b */ /* 0x000fe20000000018 */
[----:B------:R-:W-:Y:S02]  /*15e0*/  IMAD.MOV.U32 R29, RZ, RZ, R5 ;  /* 0x000000ffff1d7224 */ /* 0x000fe400078e0005 */
[----:B------:R-:W-:Y:S01]  /*15f0*/  IMAD.MOV.U32 R28, RZ, RZ, R22 ;  /* 0x000000ffff1c7224 */ /* 0x000fe200078e0016 */
[----:B------:R-:W-:Y:S02]  /*1600*/  @!P0 LOP3.LUT R28, R15, 0x7ff00000, RZ, 0xc0, !PT ;  /* 0x7ff000000f1c8812 */ /* 0x000fe400078ec0ff */
[----:B------:R-:W-:Y:S02]  /*1610*/  @!P2 LOP3.LUT R29, R13, 0x7ff00000, RZ, 0xc0, !PT ;  /* 0x7ff000000d1da812 */ /* 0x000fe400078ec0ff */
[----:B------:R-:W-:Y:S01]  /*1620*/  DMUL R26, R24, R12 ;  /* 0x0000000c181a7228 */ /* 0x000fe20000000000 */
[----:B------:R-:W-:Y:S02]  /*1630*/  VIADD R30, R28, 0xffffffff ;  /* 0xffffffff1c1e7836 */ /* 0x000fe40000000000 */
[----:B------:R-:W-:-:S05]  /*1640*/  VIADD R21, R29, 0xffffffff ;  /* 0xffffffff1d157836 */ /* 0x000fca0000000000 */
[----:B------:R-:W-:Y:S01]  /*1650*/  DFMA R22, R26, -R14, R12 ;  /* 0x8000000e1a16722b */ /* 0x000fe2000000000c */
[----:B------:R-:W-:-:S04]  /*1660*/  ISETP.GT.U32.AND P0, PT, R21, 0x7feffffe, PT ;  /* 0x7feffffe1500780c */ /* 0x000fc80003f04070 */
[----:B------:R-:W-:-:S03]  /*1670*/  ISETP.GT.U32.OR P0, PT, R30, 0x7feffffe, P0 ;  /* 0x7feffffe1e00780c */ /* 0x000fc60000704470 */
[----:B------:R-:W-:-:S10]  /*1680*/  DFMA R22, R24, R22, R26 ;  /* 0x000000161816722b */ /* 0x000fd4000000001a */
[----:B------:R-:W-:Y:S05]  /*1690*/  @P0 BRA `(.L_x_67) ;  /* 0x00000000006c0947 */ /* 0x000fea0003800000 */
[----:B------:R-:W-:-:S04]  /*16a0*/  LOP3.LUT R24, R17, 0x7ff00000, RZ, 0xc0, !PT ;  /* 0x7ff0000011187812 */ /* 0x000fc800078ec0ff */
[CC--:B------:R-:W-:Y:S02]  /*16b0*/  VIADDMNMX R18, R5.reuse, -R24.reuse, 0xb9600000, !PT ;  /* 0xb960000005127446 */ /* 0x0c0fe40007800918 */
[----:B------:R-:W-:Y:S02]  /*16c0*/  ISETP.GE.U32.AND P0, PT, R5, R24, PT ;  /* 0x000000180500720c */ /* 0x000fe40003f06070 */
[----:B------:R-:W-:Y:S02]  /*16d0*/  VIMNMX R18, PT, PT, R18, 0x46a00000, PT ;  /* 0x46a0000012127848 */ /* 0x000fe40003fe0100 */
[----:B------:R-:W-:-:S05]  /*16e0*/  SEL R5, R20, 0x63400000, !P0 ;  /* 0x6340000014057807 */ /* 0x000fca0004000000 */
[----:B------:R-:W-:Y:S02]  /*16f0*/  IMAD.IADD R5, R18, 0x1, -R5 ;  /* 0x0000000112057824 */ /* 0x000fe400078e0a05 */
[----:B------:R-:W-:Y:S02]  /*1700*/  IMAD.MOV.U32 R18, RZ, RZ, RZ ;  /* 0x000000ffff127224 */ /* 0x000fe400078e00ff */
[----:B------:R-:W-:-:S06]  /*1710*/  VIADD R19, R5, 0x7fe00000 ;  /* 0x7fe0000005137836 */ /* 0x000fcc0000000000 */
[----:B------:R-:W-:-:S10]  /*1720*/  DMUL R20, R22, R18 ;  /* 0x0000001216147228 */ /* 0x000fd40000000000 */
[----:B------:R-:W-:-:S13]  /*1730*/  FSETP.GTU.AND P0, PT, |R21|, 1.469367938527859385e-39, PT ;  /* 0x001000001500780b */ /* 0x000fda0003f0c200 */
[----:B------:R-:W-:Y:S05]  /*1740*/  @P0 BRA `(.L_x_68) ;  /* 0x0000000000940947 */ /* 0x000fea0003800000 */
[----:B------:R-:W-:Y:S01]  /*1750*/  DFMA R12, R22, -R14, R12 ;  /* 0x8000000e160c722b */ /* 0x000fe2000000000c */
[----:B------:R-:W-:-:S09]  /*1760*/  IMAD.MOV.U32 R18, RZ, RZ, RZ ;  /* 0x000000ffff127224 */ /* 0x000fd200078e00ff */
[C---:B------:R-:W-:Y:S02]  /*1770*/  FSETP.NEU.AND P0, PT, R13.reuse, RZ, PT ;  /* 0x000000ff0d00720b */ /* 0x040fe40003f0d000 */
[----:B------:R-:W-:-:S04]  /*1780*/  LOP3.LUT R17, R13, 0x80000000, R17, 0x48, !PT ;  /* 0x800000000d117812 */ /* 0x000fc800078e4811 */
[----:B------:R-:W-:-:S07]  /*1790*/  LOP3.LUT R19, R17, R19, RZ, 0xfc, !PT ;  /* 0x0000001311137212 */ /* 0x000fce00078efcff */
[----:B------:R-:W-:Y:S05]  /*17a0*/  @!P0 BRA `(.L_x_68) ;  /* 0x00000000007c8947 */ /* 0x000fea0003800000 */
[----:B------:R-:W-:Y:S01]  /*17b0*/  IMAD.MOV R13, RZ, RZ, -R5 ;  /* 0x000000ffff0d7224 */ /* 0x000fe200078e0a05 */
[----:B------:R-:W-:Y:S01]  /*17c0*/  DMUL.RP R18, R22, R18 ;  /* 0x0000001216127228 */ /* 0x000fe20000008000 */
[----:B------:R-:W-:Y:S01]  /*17d0*/  IMAD.MOV.U32 R12, RZ, RZ, RZ ;  /* 0x000000ffff0c7224 */ /* 0x000fe200078e00ff */
[----:B------:R-:W-:-:S05]  /*17e0*/  IADD3 R5, PT, PT, -R5, -0x43300000, RZ ;  /* 0xbcd0000005057810 */ /* 0x000fca0007ffe1ff */
[----:B------:R-:W-:-:S03]  /*17f0*/  DFMA R12, R20, -R12, R22 ;  /* 0x8000000c140c722b */ /* 0x000fc60000000016 */
[----:B------:R-:W-:-:S07]  /*1800*/  LOP3.LUT R17, R19, R17, RZ, 0x3c, !PT ;  /* 0x0000001113117212 */ /* 0x000fce00078e3cff */
[----:B------:R-:W-:-:S04]  /*1810*/  FSETP.NEU.AND P0, PT, |R13|, R5, PT ;  /* 0x000000050d00720b */ /* 0x000fc80003f0d200 */
[----:B------:R-:W-:Y:S02]  /*1820*/  FSEL R20, R18, R20, !P0 ;  /* 0x0000001412147208 */ /* 0x000fe40004000000 */
[----:B------:R-:W-:Y:S01]  /*1830*/  FSEL R21, R17, R21, !P0 ;  /* 0x0000001511157208 */ /* 0x000fe20004000000 */
[----:B------:R-:W-:Y:S06]  /*1840*/  BRA `(.L_x_68) ;  /* 0x0000000000547947 */ /* 0x000fec0003800000 */
.L_x_67:
[----:B------:R-:W-:-:S14]  /*1850*/  DSETP.NAN.AND P0, PT, R18, R18, PT ;  /* 0x000000121200722a */ /* 0x000fdc0003f08000 */
[----:B------:R-:W-:Y:S05]  /*1860*/  @P0 BRA `(.L_x_69) ;  /* 0x0000000000440947 */ /* 0x000fea0003800000 */
[----:B------:R-:W-:-:S14]  /*1870*/  DSETP.NAN.AND P0, PT, R16, R16, PT ;  /* 0x000000101000722a */ /* 0x000fdc0003f08000 */
[----:B------:R-:W-:Y:S05]  /*1880*/  @P0 BRA `(.L_x_70) ;  /* 0x0000000000300947 */ /* 0x000fea0003800000 */
[----:B------:R-:W-:Y:S01]  /*1890*/  ISETP.NE.AND P0, PT, R29, R28, PT ;  /* 0x0000001c1d00720c */ /* 0x000fe20003f05270 */
[----:B------:R-:W-:Y:S02]  /*18a0*/  IMAD.MOV.U32 R20, RZ, RZ, 0x0 ;  /* 0x00000000ff147424 */ /* 0x000fe400078e00ff */
[----:B------:R-:W-:-:S10]  /*18b0*/  IMAD.MOV.U32 R21, RZ, RZ, -0x80000 ;  /* 0xfff80000ff157424 */ /* 0x000fd400078e00ff */
[----:B------:R-:W-:Y:S05]  /*18c0*/  @!P0 BRA `(.L_x_68) ;  /* 0x0000000000348947 */ /* 0x000fea0003800000 */
[----:B------:R-:W-:Y:S02]  /*18d0*/  ISETP.NE.AND P0, PT, R29, 0x7ff00000, PT ;  /* 0x7ff000001d00780c */ /* 0x000fe40003f05270 */
[----:B------:R-:W-:Y:S02]  /*18e0*/  LOP3.LUT R21, R19, 0x80000000, R17, 0x48, !PT ;  /* 0x8000000013157812 */ /* 0x000fe400078e4811 */
[----:B------:R-:W-:-:S13]  /*18f0*/  ISETP.EQ.OR P0, PT, R28, RZ, !P0 ;  /* 0x000000ff1c00720c */ /* 0x000fda0004702670 */
[----:B------:R-:W-:Y:S01]  /*1900*/  @P0 LOP3.LUT R5, R21, 0x7ff00000, RZ, 0xfc, !PT ;  /* 0x7ff0000015050812 */ /* 0x000fe200078efcff */
[----:B------:R-:W-:Y:S02]  /*1910*/  @!P0 IMAD.MOV.U32 R20, RZ, RZ, RZ ;  /* 0x000000ffff148224 */ /* 0x000fe400078e00ff */
[----:B------:R-:W-:Y:S02]  /*1920*/  @P0 IMAD.MOV.U32 R20, RZ, RZ, RZ ;  /* 0x000000ffff140224 */ /* 0x000fe400078e00ff */
[----:B------:R-:W-:Y:S01]  /*1930*/  @P0 IMAD.MOV.U32 R21, RZ, RZ, R5 ;  /* 0x000000ffff150224 */ /* 0x000fe200078e0005 */
[----:B------:R-:W-:Y:S06]  /*1940*/  BRA `(.L_x_68) ;  /* 0x0000000000147947 */ /* 0x000fec0003800000 */
.L_x_70:
[----:B------:R-:W-:Y:S01]  /*1950*/  LOP3.LUT R21, R17, 0x80000, RZ, 0xfc, !PT ;  /* 0x0008000011157812 */ /* 0x000fe200078efcff */
[----:B------:R-:W-:Y:S01]  /*1960*/  IMAD.MOV.U32 R20, RZ, RZ, R16 ;  /* 0x000000ffff147224 */ /* 0x000fe200078e0010 */
[----:B------:R-:W-:Y:S06]  /*1970*/  BRA `(.L_x_68) ;  /* 0x0000000000087947 */ /* 0x000fec0003800000 */
.L_x_69:
[----:B------:R-:W-:Y:S01]  /*1980*/  LOP3.LUT R21, R19, 0x80000, RZ, 0xfc, !PT ;  /* 0x0008000013157812 */ /* 0x000fe200078efcff */
[----:B------:R-:W-:-:S07]  /*1990*/  IMAD.MOV.U32 R20, RZ, RZ, R18 ;  /* 0x000000ffff147224 */ /* 0x000fce00078e0012 */
.L_x_68:
[----:B------:R-:W-:Y:S05]  /*19a0*/  BSYNC.RECONVERGENT B1 ;  /* 0x0000000000017941 */ /* 0x000fea0003800200 */
.L_x_66:
[----:B------:R-:W-:Y:S02]  /*19b0*/  IMAD.MOV.U32 R12, RZ, RZ, R0 ;  /* 0x000000ffff0c7224 */ /* 0x000fe400078e0000 */
[----:B------:R-:W-:-:S04]  /*19c0*/  IMAD.MOV.U32 R13, RZ, RZ, 0x0 ;  /* 0x00000000ff0d7424 */ /* 0x000fc800078e00ff */
[----:B------:R-:W-:Y:S05]  /*19d0*/  RET.REL.NODEC R12 `(_Z18octave_kernel_fp64PKdPdiid) ;  /* 0xffffffe40c887950 */ /* 0x000fea0003c3ffff */
        .type           $_Z18octave_kernel_fp64PKdPdiid$__internal_accurate_pow,@function
        .size           $_Z18octave_kernel_fp64PKdPdiid$__internal_accurate_pow,(.L_x_78 - $_Z18octave_kernel_fp64PKdPdiid$__internal_accurate_pow)
$_Z18octave_kernel_fp64PKdPdiid$__internal_accurate_pow:
[----:B------:R-:W-:Y:S01]  /*19e0*/  ISETP.GT.U32.AND P1, PT, R35, 0xfffff, PT ;  /* 0x000fffff2300780c */ /* 0x000fe20003f24070 */
[----:B------:R-:W-:Y:S01]  /*19f0*/  IMAD.MOV.U32 R14, RZ, RZ, R20 ;  /* 0x000000ffff0e7224 */ /* 0x000fe200078e0014 */
[----:B------:R-:W-:Y:S01]  /*1a00*/  UMOV UR10, 0x7d2cafe2 ;  /* 0x7d2cafe2000a7882 */ /* 0x000fe20000000000 */
[--C-:B------:R-:W-:Y:S01]  /*1a10*/  IMAD.MOV.U32 R15, RZ, RZ, R35.reuse ;  /* 0x000000ffff0f7224 */ /* 0x100fe200078e0023 */
[----:B------:R-:W-:Y:S01]  /*1a20*/  UMOV UR11, 0x3eb0f5ff ;  /* 0x3eb0f5ff000b7882 */ /* 0x000fe20000000000 */
[--C-:B------:R-:W-:Y:S01]  /*1a30*/  IMAD.MOV.U32 R16, RZ, RZ, R35.reuse ;  /* 0x000000ffff107224 */ /* 0x100fe200078e0023 */
[----:B------:R-:W-:Y:S01]  /*1a40*/  SHF.R.U32.HI R35, RZ, 0x14, R35 ;  /* 0x00000014ff237819 */ /* 0x000fe20000011623 */
[----:B------:R-:W-:Y:S01]  /*1a50*/  IMAD.MOV.U32 R30, RZ, RZ, RZ ;  /* 0x000000ffff1e7224 */ /* 0x000fe200078e00ff */
[----:B------:R-:W-:Y:S01]  /*1a60*/  UMOV UR12, 0x3b39803f ;  /* 0x3b39803f000c7882 */ /* 0x000fe20000000000 */
[----:B------:R-:W-:Y:S01]  /*1a70*/  IMAD.MOV.U32 R18, RZ, RZ, 0x41ad3b5a ;  /* 0x41ad3b5aff127424 */ /* 0x000fe200078e00ff */
[----:B------:R-:W-:Y:S01]  /*1a80*/  UMOV UR13, 0x3c7abc9e ;  /* 0x3c7abc9e000d7882 */ /* 0x000fe20000000000 */
[----:B------:R-:W-:-:S02]  /*1a90*/  IMAD.MOV.U32 R19, RZ, RZ, 0x3ed0f5d2 ;  /* 0x3ed0f5d2ff137424 */ /* 0x000fc400078e00ff */
[----:B------:R-:W-:-:S10]  /*1aa0*/  @!P1 DMUL R14, R14, 1.80143985094819840000e+16 ;  /* 0x435000000e0e9828 */ /* 0x000fd40000000000 */
[----:B------:R-:W-:Y:S01]  /*1ab0*/  @!P1 IMAD.MOV.U32 R16, RZ, RZ, R15 ;  /* 0x000000ffff109224 */ /* 0x000fe200078e000f */
[----:B------:R-:W-:Y:S01]  /*1ac0*/  @!P1 LEA.HI R35, R15, 0xffffffca, RZ, 0xc ;  /* 0xffffffca0f239811 */ /* 0x000fe200078f60ff */
[----:B------:R-:W-:-:S03]  /*1ad0*/  @!P1 IMAD.MOV.U32 R20, RZ, RZ, R14 ;  /* 0x000000ffff149224 */ /* 0x000fc600078e000e */
[----:B------:R-:W-:Y:S01]  /*1ae0*/  LOP3.LUT R16, R16, 0x800fffff, RZ, 0xc0, !PT ;  /* 0x800fffff10107812 */ /* 0x000fe200078ec0ff */
[----:B------:R-:W-:-:S03]  /*1af0*/  VIADD R14, R35, 0xfffffc01 ;  /* 0xfffffc01230e7836 */ /* 0x000fc60000000000 */
[----:B------:R-:W-:-:S04]  /*1b00*/  LOP3.LUT R21, R16, 0x3ff00000, RZ, 0xfc, !PT ;  /* 0x3ff0000010157812 */ /* 0x000fc800078efcff */
[----:B------:R-:W-:-:S13]  /*1b10*/  ISETP.GE.U32.AND P2, PT, R21, 0x3ff6a09f, PT ;  /* 0x3ff6a09f1500780c */ /* 0x000fda0003f46070 */
[----:B------:R-:W-:Y:S02]  /*1b20*/  @P2 VIADD R17, R21, 0xfff00000 ;  /* 0xfff0000015112836 */ /* 0x000fe40000000000 */
[----:B------:R-:W-:Y:S02]  /*1b30*/  @P2 VIADD R14, R35, 0xfffffc02 ;  /* 0xfffffc02230e2836 */ /* 0x000fe40000000000 */
[----:B------:R-:W-:Y:S02]  /*1b40*/  @P2 IMAD.MOV.U32 R21, RZ, RZ, R17 ;  /* 0x000000ffff152224 */ /* 0x000fe400078e0011 */
[----:B------:R-:W-:-:S04]  /*1b50*/  IMAD.MOV.U32 R35, RZ, RZ, R5 ;  /* 0x000000ffff237224 */ /* 0x000fc800078e0005 */
[C---:B------:R-:W-:Y:S01]  /*1b60*/  DADD R22, R20.reuse, 1 ;  /* 0x3ff0000014167429 */ /* 0x040fe20000000000 */
[----:B------:R-:W-:Y:S01]  /*1b70*/  IMAD.SHL.U32 R5, R35, 0x2, RZ ;  /* 0x0000000223057824 */ /* 0x000fe200078e00ff */
[----:B------:R-:W-:-:S04]  /*1b80*/  DADD R20, R20, -1 ;  /* 0xbff0000014147429 */ /* 0x000fc80000000000 */
[----:B------:R-:W0:Y:S01]  /*1b90*/  MUFU.RCP64H R31, R23 ;  /* 0x00000017001f7308 */ /* 0x000e220000001800 */
[----:B------:R-:W-:Y:S01]  /*1ba0*/  ISETP.GT.U32.AND P1, PT, R5, -0x2000001, PT ;  /* 0xfdffffff0500780c */ /* 0x000fe20003f24070 */
        /* <DEDUP_REMOVED lines=10> */
[----:B------:R-:W-:-:S05]  /*1c50*/  DADD R22, R22, R22 ;  /* 0x0000000016167229 */ /* 0x000fca0000000016 */
[----:B------:R-:W-:Y:S01]  /*1c60*/  DFMA R26, R28, R18, UR10 ;  /* 0x0000000a1c1a7e2b */ /* 0x000fe20008000012 */
[----:B------:R-:W-:Y:S01]  /*1c70*/  UMOV UR10, 0xe4faecd5 ;  /* 0xe4faecd5000a7882 */ /* 0x000fe20000000000 */
[----:B------:R-:W-:Y:S01]  /*1c80*/  UMOV UR11, 0x3f1745cd ;  /* 0x3f1745cd000b7882 */ /* 0x000fe20000000000 */
[-C--:B------:R-:W-:Y:S02]  /*1c90*/  DFMA R22, R20, -R16.reuse, R22 ;  /* 0x800000101416722b */ /* 0x080fe40000000016 */
[----:B------:R-:W-:-:S03]  /*1ca0*/  DMUL R20, R16, R16 ;  /* 0x0000001010147228 */ /* 0x000fc60000000000 */
[----:B------:R-:W-:Y:S01]  /*1cb0*/  DFMA R26, R28, R26, UR10 ;  /* 0x0000000a1c1a7e2b */ /* 0x000fe2000800001a */
[----:B------:R-:W-:Y:S01]  /*1cc0*/  UMOV UR10, 0x258a578b ;  /* 0x258a578b000a7882 */ /* 0x000fe20000000000 */
[----:B------:R-:W-:Y:S01]  /*1cd0*/  UMOV UR11, 0x3f3c71c7 ;  /* 0x3f3c71c7000b7882 */ /* 0x000fe20000000000 */
[----:B------:R-:W-:-:S05]  /*1ce0*/  DMUL R22, R30, R22 ;  /* 0x000000161e167228 */ /* 0x000fca0000000000 */
[----:B------:R-:W-:Y:S01]  /*1cf0*/  DFMA R26, R28, R26, UR10 ;  /* 0x0000000a1c1a7e2b */ /* 0x000fe2000800001a */
[----:B------:R-:W-:Y:S01]  /*1d00*/  UMOV UR10, 0x9242b910 ;  /* 0x9242b910000a7882 */ /* 0x000fe20000000000 */
[----:B------:R-:W-:-:S03]  /*1d10*/  UMOV UR11, 0x3f624924 ;  /* 0x3f624924000b7882 */ /* 0x000fc60000000000 */
[----:B------:R-:W-:Y:S02]  /*1d20*/  VIADD R33, R23, 0x100000 ;  /* 0x0010000017217836 */ /* 0x000fe40000000000 */
[----:B------:R-:W-:Y:S01]  /*1d30*/  IMAD.MOV.U32 R32, RZ, RZ, R22 ;  /* 0x000000ffff207224 */ /* 0x000fe200078e0016 */
[----:B------:R-:W-:Y:S01]  /*1d40*/  DFMA R26, R28, R26, UR10 ;  /* 0x0000000a1c1a7e2b */ /* 0x000fe2000800001a */
[----:B------:R-:W-:Y:S01]  /*1d50*/  UMOV UR10, 0x99999dfb ;  /* 0x99999dfb000a7882 */ /* 0x000fe20000000000 */
[----:B------:R-:W-:-:S06]  /*1d60*/  UMOV UR11, 0x3f899999 ;  /* 0x3f899999000b7882 */ /* 0x000fcc0000000000 */
[----:B------:R-:W-:Y:S01]  /*1d70*/  DFMA R26, R28, R26, UR10 ;  /* 0x0000000a1c1a7e2b */ /* 0x000fe2000800001a */
[----:B------:R-:W-:Y:S01]  /*1d80*/  UMOV UR10, 0x55555555 ;  /* 0x55555555000a7882 */ /* 0x000fe20000000000 */
[----:B------:R-:W-:-:S06]  /*1d90*/  UMOV UR11, 0x3fb55555 ;  /* 0x3fb55555000b7882 */ /* 0x000fcc0000000000 */
[----:B------:R-:W-:-:S08]  /*1da0*/  DFMA R18, R28, R26, UR10 ;  /* 0x0000000a1c127e2b */ /* 0x000fd0000800001a */
[----:B------:R-:W-:Y:S01]  /*1db0*/  DADD R24, -R18, UR10 ;  /* 0x0000000a12187e29 */ /* 0x000fe20008000100 */
[----:B------:R-:W-:Y:S01]  /*1dc0*/  UMOV UR10, 0xb9e7b0 ;  /* 0x00b9e7b0000a7882 */ /* 0x000fe20000000000 */
[----:B------:R-:W-:-:S06]  /*1dd0*/  UMOV UR11, 0x3c46a4cb ;  /* 0x3c46a4cb000b7882 */ /* 0x000fcc0000000000 */
[----:B------:R-:W-:Y:S02]  /*1de0*/  DFMA R28, R28, R26, R24 ;  /* 0x0000001a1c1c722b */ /* 0x000fe40000000018 */
[C---:B------:R-:W-:Y:S02]  /*1df0*/  DMUL R24, R16.reuse, R20 ;  /* 0x0000001410187228 */ /* 0x040fe40000000000 */
[----:B------:R-:W-:-:S04]  /*1e00*/  DFMA R26, R16, R16, -R20 ;  /* 0x00000010101a722b */ /* 0x000fc80000000814 */
[----:B------:R-:W-:Y:S01]  /*1e10*/  DADD R28, R28, -UR10 ;  /* 0x8000000a1c1c7e29 */ /* 0x000fe20008000000 */
[----:B------:R-:W-:Y:S01]  /*1e20*/  UMOV UR10, 0x80000000 ;  /* 0x80000000000a7882 */ /* 0x000fe20000000000 */
[C---:B------:R-:W-:Y:S01]  /*1e30*/  DFMA R30, R16.reuse, R20, -R24 ;  /* 0x00000014101e722b */ /* 0x040fe20000000818 */
[----:B------:R-:W-:Y:S01]  /*1e40*/  UMOV UR11, 0x43300000 ;  /* 0x43300000000b7882 */ /* 0x000fe20000000000 */
[----:B------:R-:W-:-:S06]  /*1e50*/  DFMA R26, R16, R32, R26 ;  /* 0x00000020101a722b */ /* 0x000fcc000000001a */
[----:B------:R-:W-:Y:S02]  /*1e60*/  DFMA R30, R22, R20, R30 ;  /* 0x00000014161e722b */ /* 0x000fe4000000001e */
[----:B------:R-:W-:-:S06]  /*1e70*/  DADD R20, R18, R28 ;  /* 0x0000000012147229 */ /* 0x000fcc000000001c */
[----:B------:R-:W-:Y:S02]  /*1e80*/  DFMA R30, R16, R26, R30 ;  /* 0x0000001a101e722b */ /* 0x000fe4000000001e */
[----:B------:R-:W-:Y:S02]  /*1e90*/  DMUL R26, R20, R24 ;  /* 0x00000018141a7228 */ /* 0x000fe40000000000 */
[----:B------:R-:W-:-:S06]  /*1ea0*/  DADD R32, R18, -R20 ;  /* 0x0000000012207229 */ /* 0x000fcc0000000814 */
[----:B------:R-:W-:Y:S02]  /*1eb0*/  DFMA R18, R20, R24, -R26 ;  /* 0x000000181412722b */ /* 0x000fe4000000081a */
[----:B------:R-:W-:-:S06]  /*1ec0*/  DADD R32, R28, R32 ;  /* 0x000000001c207229 */ /* 0x000fcc0000000020 */
        /* <DEDUP_REMOVED lines=9> */
[----:B------:R-:W-:Y:S01]  /*1f60*/  DADD R22, R22, R16 ;  /* 0x0000000016167229 */ /* 0x000fe20000000010 */
[----:B------:R-:W-:Y:S01]  /*1f70*/  LOP3.LUT R16, R14, 0x80000000, RZ, 0x3c, !PT ;  /* 0x800000000e107812 */ /* 0x000fe200078e3cff */
[----:B------:R-:W-:-:S06]  /*1f80*/  IMAD.MOV.U32 R17, RZ, RZ, 0x43300000 ;  /* 0x43300000ff117424 */ /* 0x000fcc00078e00ff */
[----:B------:R-:W-:Y:S02]  /*1f90*/  DADD R20, R18, R22 ;  /* 0x0000000012147229 */ /* 0x000fe40000000016 */
[----:B------:R-:W-:Y:S01]  /*1fa0*/  DADD R16, R16, -UR10 ;  /* 0x8000000a10107e29 */ /* 0x000fe20008000000 */
[----:B------:R-:W-:Y:S01]  /*1fb0*/  UMOV UR10, 0xfefa39ef ;  /* 0xfefa39ef000a7882 */ /* 0x000fe20000000000 */
[----:B------:R-:W-:-:S04]  /*1fc0*/  UMOV UR11, 0x3fe62e42 ;  /* 0x3fe62e42000b7882 */ /* 0x000fc80000000000 */
[--C-:B------:R-:W-:Y:S02]  /*1fd0*/  DADD R24, R18, -R20.reuse ;  /* 0x0000000012187229 */ /* 0x100fe40000000814 */
[----:B------:R-:W-:-:S06]  /*1fe0*/  DFMA R14, R16, UR10, R20 ;  /* 0x0000000a100e7c2b */ /* 0x000fcc0008000014 */
[----:B------:R-:W-:Y:S02]  /*1ff0*/  DADD R24, R22, R24 ;  /* 0x0000000016187229 */ /* 0x000fe40000000018 */
[----:B------:R-:W-:Y:S01]  /*2000*/  DFMA R18, R16, -UR10, R14 ;  /* 0x8000000a10127c2b */ /* 0x000fe2000800000e */
[----:B------:R-:W-:Y:S01]  /*2010*/  LOP3.LUT R23, R35, 0xff0fffff, RZ, 0xc0, !PT ;  /* 0xff0fffff23177812 */ /* 0x000fe200078ec0ff */
[----:B------:R-:W-:-:S03]  /*2020*/  IMAD.MOV.U32 R22, RZ, RZ, R34 ;  /* 0x000000ffff167224 */ /* 0x000fc600078e0022 */
[----:B------:R-:W-:-:S03]  /*2030*/  SEL R23, R23, R35, P1 ;  /* 0x0000002317177207 */ /* 0x000fc60000800000 */
[----:B------:R-:W-:-:S08]  /*2040*/  DADD R18, -R20, R18 ;  /* 0x0000000014127229 */ /* 0x000fd00000000112 */
[----:B------:R-:W-:-:S08]  /*2050*/  DADD R18, R24, -R18 ;  /* 0x0000000018127229 */ /* 0x000fd00000000812 */
[----:B------:R-:W-:-:S08]  /*2060*/  DFMA R16, R16, UR12, R18 ;  /* 0x0000000c10107c2b */ /* 0x000fd00008000012 */
[----:B------:R-:W-:-:S08]  /*2070*/  DADD R18, R14, R16 ;  /* 0x000000000e127229 */ /* 0x000fd00000000010 */
[----:B------:R-:W-:Y:S02]  /*2080*/  DADD R20, R14, -R18 ;  /* 0x000000000e147229 */ /* 0x000fe40000000812 */
[----:B------:R-:W-:-:S06]  /*2090*/  DMUL R14, R18, R22 ;  /* 0x00000016120e7228 */ /* 0x000fcc0000000000 */
[----:B------:R-:W-:Y:S02]  /*20a0*/  DADD R20, R16, R20 ;  /* 0x0000000010147229 */ /* 0x000fe40000000014 */
[----:B------:R-:W-:-:S08]  /*20b0*/  DFMA R18, R18, R22, -R14 ;  /* 0x000000161212722b */ /* 0x000fd0000000080e */
[----:B------:R-:W-:Y:S01]  /*20c0*/  DFMA R20, R20, R22, R18 ;  /* 0x000000161414722b */ /* 0x000fe20000000012 */
[----:B------:R-:W-:Y:S02]  /*20d0*/  IMAD.MOV.U32 R18, RZ, RZ, 0x652b82fe ;  /* 0x652b82feff127424 */ /* 0x000fe400078e00ff */
[----:B------:R-:W-:-:S05]  /*20e0*/  IMAD.MOV.U32 R19, RZ, RZ, 0x3ff71547 ;  /* 0x3ff71547ff137424 */ /* 0x000fca00078e00ff */
        /* <DEDUP_REMOVED lines=48> */
[----:B------:R-:W-:Y:S02]  /*23f0*/  @!P2 LEA.HI R5, R18, R18, RZ, 0x1 ;  /* 0x000000121205a211 */ /* 0x000fe400078f08ff */
[----:B------:R-:W-:Y:S02]  /*2400*/  FSEL R15, R15, RZ, P1 ;  /* 0x000000ff0f0f7208 */ /* 0x000fe40000800000 */
[----:B------:R-:W-:-:S05]  /*2410*/  @!P2 SHF.R.S32.HI R5, RZ, 0x1, R5 ;  /* 0x00000001ff05a819 */ /* 0x000fca0000011405 */
[----:B------:R-:W-:Y:S02]  /*2420*/  @!P2 IMAD.IADD R16, R18, 0x1, -R5 ;  /* 0x000000011210a824 */ /* 0x000fe400078e0a05 */
[----:B------:R-:W-:-:S03]  /*2430*/  @!P2 IMAD R23, R5, 0x100000, R23 ;  /* 0x001000000517a824 */ /* 0x000fc600078e0217 */
[----:B------:R-:W-:Y:S01]  /*2440*/  @!P2 LEA R17, R16, 0x3ff00000, 0x14 ;  /* 0x3ff000001011a811 */ /* 0x000fe200078ea0ff */
[----:B------:R-:W-:-:S06]  /*2450*/  @!P2 IMAD.MOV.U32 R16, RZ, RZ, RZ ;  /* 0x000000ffff10a224 */ /* 0x000fcc00078e00ff */
[----:B------:R-:W-:-:S11]  /*2460*/  @!P2 DMUL R14, R22, R16 ;  /* 0x00000010160ea228 */ /* 0x000fd60000000000 */
.L_x_71:
[----:B------:R-:W-:Y:S01]  /*2470*/  DFMA R20, R20, R14, R14 ;  /* 0x0000000e1414722b */ /* 0x000fe2000000000e */
[----:B------:R-:W-:Y:S01]  /*2480*/  IMAD.MOV.U32 R16, RZ, RZ, R0 ;  /* 0x000000ffff107224 */ /* 0x000fe200078e0000 */
[----:B------:R-:W-:Y:S01]  /*2490*/  DSETP.NEU.AND P1, PT, |R14|, +INF , PT ;  /* 0x7ff000000e00742a */ /* 0x000fe20003f2d200 */
[----:B------:R-:W-:-:S07]  /*24a0*/  IMAD.MOV.U32 R17, RZ, RZ, 0x0 ;  /* 0x00000000ff117424 */ /* 0x000fce00078e00ff */
[----:B------:R-:W-:Y:S02]  /*24b0*/  FSEL R14, R14, R20, !P1 ;  /* 0x000000140e0e7208 */ /* 0x000fe40004800000 */
[----:B------:R-:W-:Y:S01]  /*24c0*/  FSEL R15, R15, R21, !P1 ;  /* 0x000000150f0f7208 */ /* 0x000fe20004800000 */
[----:B------:R-:W-:Y:S06]  /*24d0*/  RET.REL.NODEC R16 `(_Z18octave_kernel_fp64PKdPdiid) ;  /* 0xffffffd810c87950 */ /* 0x000fec0003c3ffff */
.L_x_72:
        /* <DEDUP_REMOVED lines=10> */
.L_x_78:


//--------------------- .nv.shared.reserved.0     --------------------------
	.section	.nv.shared.reserved.0,"aw",@nobits
	.weak		__nv_reservedSMEM_offset_0_alias
	.size		__nv_reservedSMEM_offset_0_alias, 0, 64
	.other		__nv_reservedSMEM_offset_0_alias,@"STO_CUDA_RESERVED_SHARED STV_DEFAULT"
__nv_reservedSMEM_offset_0_alias:
	.zero		0
	.zero		64


//--------------------- .nv.constant0._Z17octave_kernel_fp8PK13__nv_fp8_e4m3PS_ii6__half --------------------------
	.section	.nv.constant0._Z17octave_kernel_fp8PK13__nv_fp8_e4m3PS_ii6__half,"a",@progbits
	.sectionflags	@""
	.align	4
.nv.constant0._Z17octave_kernel_fp8PK13__nv_fp8_e4m3PS_ii6__half:
	.zero		922


//--------------------- .nv.constant0._Z18octave_kernel_fp16PK6__halfPS_iiS_ --------------------------
	.section	.nv.constant0._Z18octave_kernel_fp16PK6__halfPS_iiS_,"a",@progbits
	.sectionflags	@""
	.align	4
.nv.constant0._Z18octave_kernel_fp16PK6__halfPS_iiS_:
	.zero		922


//--------------------- .nv.constant0._Z18octave_kernel_fp32PKfPfiif --------------------------
	.section	.nv.constant0._Z18octave_kernel_fp32PKfPfiif,"a",@progbits
	.sectionflags	@""
	.align	4
.nv.constant0._Z18octave_kernel_fp32PKfPfiif:
	.zero		924


//--------------------- .nv.constant0._Z18octave_kernel_fp64PKdPdiid --------------------------
	.section	.nv.constant0._Z18octave_kernel_fp64PKdPdiid,"a",@progbits
	.sectionflags	@""
	.align	4
.nv.constant0._Z18octave_kernel_fp64PKdPdiid:
	.zero		928


//--------------------- SYMBOLS --------------------------

	.type		.nv.reservedSmem.offset0,@object
	.size		.nv.reservedSmem.offset0,0x4
